def matmul_kernel(
    a_ptr,
    b_ptr,
    c_ptr,
    M,
    N,
    K,
    stride_am,
    stride_ak,
    stride_bk,
    stride_bn,
    stride_cm,
    stride_cn,
    BLOCK_M: tl.constexpr,
    BLOCK_N: tl.constexpr,
    BLOCK_K: tl.constexpr,
    GROUP_M: tl.constexpr,
):
    pid = tl.program_id(axis=0)
    num_pid_m = tl.cdiv(M, BLOCK_M)
    num_pid_n = tl.cdiv(N, BLOCK_N)
    num_pid_in_group = GROUP_M * num_pid_n
    group_id = pid // num_pid_in_group
    first_pid_m = group_id * GROUP_M
    group_size_m = min(num_pid_m - first_pid_m, GROUP_M)
    pid_m = first_pid_m + ((pid % num_pid_in_group) % group_size_m)
    pid_n = (pid % num_pid_in_group) // group_size_m

    offs_am = (pid_m * BLOCK_M + tl.arange(0, BLOCK_M)) % M
    offs_bn = (pid_n * BLOCK_N + tl.arange(0, BLOCK_N)) % N
    offs_k = tl.arange(0, BLOCK_K)
    a_ptrs = a_ptr + offs_am[:, None] * stride_am + offs_k[None, :] * stride_ak
    b_ptrs = b_ptr + offs_k[:, None] * stride_bk + offs_bn[None, :] * stride_bn

    acc = tl.zeros((BLOCK_M, BLOCK_N), dtype=tl.float32)
    for kk in range(0, tl.cdiv(K, BLOCK_K)):
        a = tl.load(a_ptrs, mask=offs_k[None, :] < K - kk * BLOCK_K, other=0.0)
        b = tl.load(b_ptrs, mask=offs_k[:, None] < K - kk * BLOCK_K, other=0.0)
        acc = tl.dot(a, b, acc)
        a_ptrs += BLOCK_K * stride_ak
        b_ptrs += BLOCK_K * stride_bk

    c = acc.to(c_ptr.dtype.element_ty)
    offs_cm = pid_m * BLOCK_M + tl.arange(0, BLOCK_M)
    offs_cn = pid_n * BLOCK_N + tl.arange(0, BLOCK_N)
    c_ptrs = c_ptr + offs_cm[:, None] * stride_cm + offs_cn[None, :] * stride_cn
    mask = (offs_cm[:, None] < M) & (offs_cn[None, :] < N)
    tl.store(c_ptrs, c, mask=mask)

# config = {"BLOCK_K": 32, "BLOCK_M": 64, "BLOCK_N": 64, "GROUP_M": 8, "arch": "sm_100", "dtype": "fp8e4m3", "num_ctas": 1, "num_stages": 3, "num_warps": 8}
# arch = sm_100


// ===== COMPILED SASS (sm_100a) =====

	.target	sm_100a

	.elftype	@"ET_EXEC"


//--------------------- .note.nv.tkinfo           --------------------------
	.section	.note.nv.tkinfo,"",@"SHT_NOTE"
	.sectionflags	@"SHF_NOTE_NV_TKINFO"
	.tkinfo
        /*0018*/ 	.word	0x00000081
        /*0030*/ 	.string	""
        /*0030*/ 	.string	"ptxas-blackwell"
        /*0030*/ 	.string	"Cuda compilation tools, release 12.9, V12.9.86"
        /*0030*/ 	.string	"Build cuda_12.9.r12.9/compiler.36037853_0"
        /*0030*/ 	.string	"-v  -suppress-debug-info  -lineinfo  -arch sm_100a "



//--------------------- .note.nv.cuver            --------------------------
	.section	.note.nv.cuver,"",@"SHT_NOTE"
	.sectionflags	@"SHF_NOTE_NV_CUVER"
        /*0018*/ 	.short	0x0001
        /*001a*/ 	.short	0x0064
        /*001c*/ 	.short	0x0001
        /*001e*/ 	.short	0x0000
        /*0020*/ 	.short	0x0001
        /*0022*/ 	.short	0x0000


//--------------------- .nv.info                  --------------------------
	.section	.nv.info,"",@"SHT_CUDA_INFO"
	.align	4


	//----- nvinfo : EIATTR_REGCOUNT
	.align		4
        /*0000*/ 	.byte	0x04, 0x2f
        /*0002*/ 	.short	(.L_4 - .L_3)
	.align		4
.L_3:
        /*0004*/ 	.word	index@(matmul_kernel)
        /*0008*/ 	.word	0x00000040


	//----- nvinfo : EIATTR_FRAME_SIZE
	.align		4
.L_4:
        /*000c*/ 	.byte	0x04, 0x11
        /*000e*/ 	.short	(.L_6 - .L_5)
	.align		4
.L_5:
        /*0010*/ 	.word	index@($__internal_2_$__cuda_sm10x_tcgen05_guardrail_trap_unallocated_columns_being_dealloced)
        /*0014*/ 	.word	0x00000000


	//----- nvinfo : EIATTR_FRAME_SIZE
	.align		4
.L_6:
        /*0018*/ 	.byte	0x04, 0x11
        /*001a*/ 	.short	(.L_8 - .L_7)
	.align		4
.L_7:
        /*001c*/ 	.word	index@($__internal_1_$__cuda_sm10x_tcgen05_guardrail_trap_phase_invalid_during_alloc)
        /*0020*/ 	.word	0x00000000


	//----- nvinfo : EIATTR_FRAME_SIZE
	.align		4
.L_8:
        /*0024*/ 	.byte	0x04, 0x11
        /*0026*/ 	.short	(.L_10 - .L_9)
	.align		4
.L_9:
        /*0028*/ 	.word	index@($__internal_0_$__cuda_sm10x_tcgen05_guardrail_trap_col_being_dealloced_not_returned_by_alloc)
        /*002c*/ 	.word	0x00000000


	//----- nvinfo : EIATTR_FRAME_SIZE
	.align		4
.L_10:
        /*0030*/ 	.byte	0x04, 0x11
        /*0032*/ 	.short	(.L_12 - .L_11)
	.align		4
.L_11:
        /*0034*/ 	.word	index@(matmul_kernel)
        /*0038*/ 	.word	0x00000000


	//----- nvinfo : EIATTR_MIN_STACK_SIZE
	.align		4
.L_12:
        /*003c*/ 	.byte	0x04, 0x12
        /*003e*/ 	.short	(.L_14 - .L_13)
	.align		4
.L_13:
        /*0040*/ 	.word	index@(matmul_kernel)
        /*0044*/ 	.word	0x00000000
.L_14:


//--------------------- .nv.info.matmul_kernel    --------------------------
	.section	.nv.info.matmul_kernel,"",@"SHT_CUDA_INFO"
	.sectionflags	@""
	.align	4


	//----- nvinfo : EIATTR_CUDA_API_VERSION
	.align		4
        /*0000*/ 	.byte	0x04, 0x37
        /*0002*/ 	.short	(.L_16 - .L_15)
.L_15:
        /*0004*/ 	.word	0x00000081


	//----- nvinfo : EIATTR_KPARAM_INFO
	.align		4
.L_16:
        /*0008*/ 	.byte	0x04, 0x17
        /*000a*/ 	.short	(.L_18 - .L_17)
.L_17:
        /*000c*/ 	.word	0x00000000
        /*0010*/ 	.short	0x000d
        /*0012*/ 	.short	0x0048
        /*0014*/ 	.byte	0x00, 0xf4, 0x21, 0x00


	//----- nvinfo : EIATTR_KPARAM_INFO
	.align		4
.L_18:
        /*0018*/ 	.byte	0x04, 0x17
        /*001a*/ 	.short	(.L_20 - .L_19)
.L_19:
        /*001c*/ 	.word	0x00000000
        /*0020*/ 	.short	0x000c
        /*0022*/ 	.short	0x0040
        /*0024*/ 	.byte	0x00, 0xf4, 0x21, 0x00


	//----- nvinfo : EIATTR_KPARAM_INFO
	.align		4
.L_20:
        /*0028*/ 	.byte	0x04, 0x17
        /*002a*/ 	.short	(.L_22 - .L_21)
.L_21:
        /*002c*/ 	.word	0x00000000
        /*0030*/ 	.short	0x000b
        /*0032*/ 	.short	0x0038
        /*0034*/ 	.byte	0x00, 0xf0, 0x11, 0x00


	//----- nvinfo : EIATTR_KPARAM_INFO
	.align		4
.L_22:
        /*0038*/ 	.byte	0x04, 0x17
        /*003a*/ 	.short	(.L_24 - .L_23)
.L_23:
        /*003c*/ 	.word	0x00000000
        /*0040*/ 	.short	0x000a
        /*0042*/ 	.short	0x0034
        /*0044*/ 	.byte	0x00, 0xf0, 0x11, 0x00


	//----- nvinfo : EIATTR_KPARAM_INFO
	.align		4
.L_24:
        /*0048*/ 	.byte	0x04, 0x17
        /*004a*/ 	.short	(.L_26 - .L_25)
.L_25:
        /*004c*/ 	.word	0x00000000
        /*0050*/ 	.short	0x0009
        /*0052*/ 	.short	0x0030
        /*0054*/ 	.byte	0x00, 0xf0, 0x11, 0x00


	//----- nvinfo : EIATTR_KPARAM_INFO
	.align		4
.L_26:
        /*0058*/ 	.byte	0x04, 0x17
        /*005a*/ 	.short	(.L_28 - .L_27)
.L_27:
        /*005c*/ 	.word	0x00000000
        /*0060*/ 	.short	0x0008
        /*0062*/ 	.short	0x002c
        /*0064*/ 	.byte	0x00, 0xf0, 0x11, 0x00


	//----- nvinfo : EIATTR_KPARAM_INFO
	.align		4
.L_28:
        /*0068*/ 	.byte	0x04, 0x17
        /*006a*/ 	.short	(.L_30 - .L_29)
.L_29:
        /*006c*/ 	.word	0x00000000
        /*0070*/ 	.short	0x0007
        /*0072*/ 	.short	0x0028
        /*0074*/ 	.byte	0x00, 0xf0, 0x11, 0x00


	//----- nvinfo : EIATTR_KPARAM_INFO
	.align		4
.L_30:
        /*0078*/ 	.byte	0x04, 0x17
        /*007a*/ 	.short	(.L_32 - .L_31)
.L_31:
        /*007c*/ 	.word	0x00000000
        /*0080*/ 	.short	0x0006
        /*0082*/ 	.short	0x0024
        /*0084*/ 	.byte	0x00, 0xf0, 0x11, 0x00


	//----- nvinfo : EIATTR_KPARAM_INFO
	.align		4
.L_32:
        /*0088*/ 	.byte	0x04, 0x17
        /*008a*/ 	.short	(.L_34 - .L_33)
.L_33:
        /*008c*/ 	.word	0x00000000
        /*0090*/ 	.short	0x0005
        /*0092*/ 	.short	0x0020
        /*0094*/ 	.byte	0x00, 0xf0, 0x11, 0x00


	//----- nvinfo : EIATTR_KPARAM_INFO
	.align		4
.L_34:
        /*0098*/ 	.byte	0x04, 0x17
        /*009a*/ 	.short	(.L_36 - .L_35)
.L_35:
        /*009c*/ 	.word	0x00000000
        /*00a0*/ 	.short	0x0004
        /*00a2*/ 	.short	0x001c
        /*00a4*/ 	.byte	0x00, 0xf0, 0x11, 0x00


	//----- nvinfo : EIATTR_KPARAM_INFO
	.align		4
.L_36:
        /*00a8*/ 	.byte	0x04, 0x17
        /*00aa*/ 	.short	(.L_38 - .L_37)
.L_37:
        /*00ac*/ 	.word	0x00000000
        /*00b0*/ 	.short	0x0003
        /*00b2*/ 	.short	0x0018
        /*00b4*/ 	.byte	0x00, 0xf0, 0x11, 0x00


	//----- nvinfo : EIATTR_KPARAM_INFO
	.align		4
.L_38:
        /*00b8*/ 	.byte	0x04, 0x17
        /*00ba*/ 	.short	(.L_40 - .L_39)
.L_39:
        /*00bc*/ 	.word	0x00000000
        /*00c0*/ 	.short	0x0002
        /*00c2*/ 	.short	0x0010
        /*00c4*/ 	.byte	0x00, 0xf4, 0x21, 0x00


	//----- nvinfo : EIATTR_KPARAM_INFO
	.align		4
.L_40:
        /*00c8*/ 	.byte	0x04, 0x17
        /*00ca*/ 	.short	(.L_42 - .L_41)
.L_41:
        /*00cc*/ 	.word	0x00000000
        /*00d0*/ 	.short	0x0001
        /*00d2*/ 	.short	0x0008
        /*00d4*/ 	.byte	0x00, 0xf4, 0x21, 0x00


	//----- nvinfo : EIATTR_KPARAM_INFO
	.align		4
.L_42:
        /*00d8*/ 	.byte	0x04, 0x17
        /*00da*/ 	.short	(.L_44 - .L_43)
.L_43:
        /*00dc*/ 	.word	0x00000000
        /*00e0*/ 	.short	0x0000
        /*00e2*/ 	.short	0x0000
        /*00e4*/ 	.byte	0x00, 0xf4, 0x21, 0x00


	//----- nvinfo : EIATTR_AT_ENTRY_FRAGMENTS
	.align		4
.L_44:
        /*00e8*/ 	.byte	0x04, 0x4f
        /*00ea*/ 	.short	(.L_46 - .L_45)


	//   ....[0]....
.L_45:
        /*00ec*/ 	.word	0x00000004


	//----- nvinfo : EIATTR_RESERVED_SMEM_USED
	.align		4
.L_46:
        /*00f0*/ 	.byte	0x01, 0x41
	.zero		2


	//----- nvinfo : EIATTR_SPARSE_MMA_MASK
	.align		4
        /*00f4*/ 	.byte	0x03, 0x50
        /*00f6*/ 	.short	0x0000


	//----- nvinfo : EIATTR_TCGEN05_1CTA_USED
	.align		4
        /*00f8*/ 	.byte	0x01, 0x51
	.zero		2


	//----- nvinfo : EIATTR_MAXREG_COUNT
	.align		4
        /*00fc*/ 	.byte	0x03, 0x1b
        /*00fe*/ 	.short	0x00ff


	//----- nvinfo : EIATTR_NUM_BARRIERS
	.align		4
        /*0100*/ 	.byte	0x02, 0x4c
        /*0102*/ 	.byte	0x01
	.zero		1


	//----- nvinfo : EIATTR_INT_WARP_WIDE_INSTR_OFFSETS
	.align		4
        /*0104*/ 	.byte	0x04, 0x31
        /*0106*/ 	.short	(.L_48 - .L_47)


	//   ....[0]....
.L_47:
        /*0108*/ 	.word	0x00000c10


	//   ....[1]....
        /*010c*/ 	.word	0x00000c20


	//   ....[2]....
        /*0110*/ 	.word	0x00001b20


	//   ....[3]....
        /*0114*/ 	.word	0x000037e0


	//   ....[4]....
        /*0118*/ 	.word	0x00003830


	//----- nvinfo : EIATTR_COOP_GROUP_MASK_REGIDS
	.align		4
.L_48:
        /*011c*/ 	.byte	0x04, 0x29
        /*011e*/ 	.short	(.L_50 - .L_49)


	//   ....[0]....
.L_49:
        /*0120*/ 	.word	0xffffffff


	//   ....[1]....
        /*0124*/ 	.word	0xffffffff


	//   ....[2]....
        /*0128*/ 	.word	0xffffffff


	//   ....[3]....
        /*012c*/ 	.word	0xffffffff


	//----- nvinfo : EIATTR_COOP_GROUP_INSTR_OFFSETS
	.align		4
.L_50:
        /*0130*/ 	.byte	0x04, 0x28
        /*0132*/ 	.short	(.L_52 - .L_51)


	//   ....[0]....
.L_51:
        /*0134*/ 	.word	0x00000070


	//   ....[1]....
        /*0138*/ 	.word	0x00000330


	//   ....[2]....
        /*013c*/ 	.word	0x00003670


	//   ....[3]....
        /*0140*/ 	.word	0x000038e0


	//----- nvinfo : EIATTR_VRC_CTA_INIT_COUNT
	.align		4
.L_52:
        /*0144*/ 	.byte	0x02, 0x4a
        /*0146*/ 	.byte	0x80
	.zero		1


	//----- nvinfo : EIATTR_MBARRIER_INSTR_OFFSETS
	.align		4
        /*0148*/ 	.byte	0x04, 0x39
        /*014a*/ 	.short	(.L_54 - .L_53)


	//   ....[0]....
.L_53:
        /*014c*/ 	.word	0x00000d40
        /*0150*/ 	.word	0x000000ff
        /*0154*/ 	.word	0x00000000
        /*0158*/ 	.short	0x0100
        /*015a*/ 	.byte	0x0d
	.zero		1


	//   ....[1]....
        /*015c*/ 	.word	0x00001b70
        /*0160*/ 	.word	0x000000ff
        /*0164*/ 	.word	0x00002008
        /*0168*/ 	.short	0x0100
        /*016a*/ 	.byte	0x16
	.zero		1


	//   ....[2]....
        /*016c*/ 	.word	0x00002050
        /*0170*/ 	.word	0x000000ff
        /*0174*/ 	.word	0x00000000
        /*0178*/ 	.short	0x010a
        /*017a*/ 	.byte	0x0d
	.zero		1


	//   ....[3]....
        /*017c*/ 	.word	0x000029e0
        /*0180*/ 	.word	0x000000ff
        /*0184*/ 	.word	0x00000000
        /*0188*/ 	.short	0x010a
        /*018a*/ 	.byte	0x0d
	.zero		1


	//   ....[4]....
        /*018c*/ 	.word	0x00002b30
        /*0190*/ 	.word	0x000000ff
        /*0194*/ 	.word	0x00002000
        /*0198*/ 	.short	0x0108
        /*019a*/ 	.byte	0x16
	.zero		1


	//   ....[5]....
        /*019c*/ 	.word	0x00002c10
        /*01a0*/ 	.word	0x000000ff
        /*01a4*/ 	.word	0x00002008
        /*01a8*/ 	.short	0x0108
        /*01aa*/ 	.byte	0x16
	.zero		1


	//   ....[6]....
        /*01ac*/ 	.word	0x00003900
        /*01b0*/ 	.word	0x000000ff
        /*01b4*/ 	.word	0x00000000
        /*01b8*/ 	.short	0x010a
        /*01ba*/ 	.byte	0x0d
	.zero		1


	//   ....[7]....
        /*01bc*/ 	.word	0x00003930
        /*01c0*/ 	.word	0x000000ff
        /*01c4*/ 	.word	0x00000000
        /*01c8*/ 	.short	0x010a
        /*01ca*/ 	.byte	0x0d
	.zero		1


	//----- nvinfo : EIATTR_NUM_MBARRIERS
	.align		4
.L_54:
        /*01cc*/ 	.byte	0x03, 0x38
        /*01ce*/ 	.short	0x0002


	//----- nvinfo : EIATTR_EXIT_INSTR_OFFSETS
	.align		4
        /*01d0*/ 	.byte	0x04, 0x1c
        /*01d2*/ 	.short	(.L_56 - .L_55)


	//   ....[0]....
.L_55:
        /*01d4*/ 	.word	0x000038f0


	//----- nvinfo : EIATTR_REQNTID
	.align		4
.L_56:
        /*01d8*/ 	.byte	0x04, 0x10
        /*01da*/ 	.short	(.L_58 - .L_57)
.L_57:
        /*01dc*/ 	.word	0x00000100
        /*01e0*/ 	.word	0x00000001
        /*01e4*/ 	.word	0x00000001


	//----- nvinfo : EIATTR_CRS_STACK_SIZE
	.align		4
.L_58:
        /*01e8*/ 	.byte	0x04, 0x1e
        /*01ea*/ 	.short	(.L_60 - .L_59)
.L_59:
        /*01ec*/ 	.word	0x00000000


	//----- nvinfo : EIATTR_CBANK_PARAM_SIZE
	.align		4
.L_60:
        /*01f0*/ 	.byte	0x03, 0x19
        /*01f2*/ 	.short	0x0050


	//----- nvinfo : EIATTR_PARAM_CBANK
	.align		4
        /*01f4*/ 	.byte	0x04, 0x0a
        /*01f6*/ 	.short	(.L_62 - .L_61)
	.align		4
.L_61:
        /*01f8*/ 	.word	index@(.nv.constant0.matmul_kernel)
        /*01fc*/ 	.short	0x0380
        /*01fe*/ 	.short	0x0050


	//----- nvinfo : EIATTR_SW_WAR
	.align		4
.L_62:
        /*0200*/ 	.byte	0x04, 0x36
        /*0202*/ 	.short	(.L_64 - .L_63)
.L_63:
        /*0204*/ 	.word	0x00000008
.L_64:


//--------------------- .nv.compat                --------------------------
	.section	.nv.compat,"",@"SHT_CUDA_COMPAT_INFO"
	.align	4
        /*0000*/ 	.byte	0x02, 0x02, 0x02, 0x00, 0x02, 0x05, 0x05, 0x00, 0x02, 0x03, 0x00, 0x00, 0x02, 0x06, 0x01, 0x00


//--------------------- .nv.callgraph             --------------------------
	.section	.nv.callgraph,"",@"SHT_CUDA_CALLGRAPH"
	.align	4
	.sectionentsize	8
	.align		4
        /*0000*/ 	.word	0x00000000
	.align		4
        /*0004*/ 	.word	0xffffffff
	.align		4
        /*0008*/ 	.word	0x00000000
	.align		4
        /*000c*/ 	.word	0xfffffffe
	.align		4
        /*0010*/ 	.word	0x00000000
	.align		4
        /*0014*/ 	.word	0xfffffffd
	.align		4
        /*0018*/ 	.word	0x00000000
	.align		4
        /*001c*/ 	.word	0xfffffffc


//--------------------- .text.matmul_kernel       --------------------------
	.section	.text.matmul_kernel,"ax",@progbits
	.align	128
        .global         matmul_kernel
        .type           matmul_kernel,@function
        .size           matmul_kernel,(.L_x_20 - matmul_kernel)
        .other          matmul_kernel,@"STO_CUDA_ENTRY STV_DEFAULT"
matmul_kernel:
.text.matmul_kernel:
[----:B------:R-:W0:Y:S01]  /*0000*/  LDC R1, c[0x0][0x37c] ;  /* 0x0000df00ff017b82 */ /* 0x000e220000000800 */
[----:B------:R-:W1:Y:S01]  /*0010*/  S2R R25, SR_TID.X ;  /* 0x0000000000197919 */ /* 0x000e620000002100 */
[----:B------:R-:W2:Y:S01]  /*0020*/  LDCU.64 UR20, c[0x0][0x358] ;  /* 0x00006b00ff1477ac */ /* 0x000ea20008000a00 */
[----:B-1----:R-:W-:-:S13]  /*0030*/  ISETP.GE.U32.AND P0, PT, R25, 0x20, PT ;  /* 0x000000201900780c */ /* 0x002fda0003f06070 */
[----:B------:R-:W-:Y:S02]  /*0040*/  VOTEU.ANY UP0, P0 ;  /* 0x0000000000ff7886 */ /* 0x000fe40000000100 */
[----:B0-2---:R-:W-:Y:S05]  /*0050*/  BRA.U UP0, `(.L_x_0) ;  /* 0x0000000100b87547 */ /* 0x005fea000b800000 */
[----:B------:R-:W0:Y:S01]  /*0060*/  S2UR UR6, SR_CgaCtaId ;  /* 0x00000000000679c3 */ /* 0x000e220000008800 */
[----:B------:R-:W-:Y:S01]  /*0070*/  NOP ;  /* 0x0000000000007918 */ /* 0x000fe20000000000 */
[----:B------:R-:W-:Y:S02]  /*0080*/  UMOV UR4, 0x40 ;  /* 0x0000004000047882 */ /* 0x000fe40000000000 */
[----:B0-----:R-:W-:-:S09]  /*0090*/  ULEA UR4, UR6, UR4, 0x18 ;  /* 0x0000000406047291 */ /* 0x001fd2000f8ec0ff */
[----:B------:R-:W0:Y:S01]  /*00a0*/  LDS.U8 R0, [UR4] ;  /* 0x00000004ff007984 */ /* 0x000e220008000000 */
[----:B------:R-:W-:Y:S02]  /*00b0*/  UMOV UR4, 0x400 ;  /* 0x0000040000047882 */ /* 0x000fe40000000000 */
[----:B------:R-:W-:Y:S01]  /*00c0*/  ULEA UR4, UR6, UR4, 0x18 ;  /* 0x0000000406047291 */ /* 0x000fe2000f8ec0ff */
[----:B0-----:R-:W-:-:S13]  /*00d0*/  ISETP.NE.AND P0, PT, R0, RZ, PT ;  /* 0x000000ff0000720c */ /* 0x001fda0003f05270 */
[----:B------:R-:W-:Y:S05]  /*00e0*/  @P0 BRA `(.L_x_1) ;  /* 0x00000000007c0947 */ /* 0x000fea0003800000 */
[----:B------:R-:W-:-:S13]  /*00f0*/  ELECT P0, URZ, PT ;  /* 0x0000000000ff782f */ /* 0x000fda0003800000 */
[----:B------:R-:W-:Y:S05]  /*0100*/  @!P0 BRA `(.L_x_2) ;  /* 0x0000000000848947 */ /* 0x000fea0003800000 */
[----:B------:R-:W-:Y:S01]  /*0110*/  UMOV UR5, 0x2 ;  /* 0x0000000200057882 */ /* 0x000fe20000000000 */
[----:B------:R-:W-:Y:S02]  /*0120*/  IMAD.MOV.U32 R4, RZ, RZ, 0x1 ;  /* 0x00000001ff047424 */ /* 0x000fe400078e00ff */
[----:B------:R-:W-:Y:S02]  /*0130*/  IMAD.MOV.U32 R5, RZ, RZ, 0x3 ;  /* 0x00000003ff057424 */ /* 0x000fe400078e00ff */
[----:B------:R-:W-:Y:S04]  /*0140*/  DEPBAR.LE SB0, 0x36 ;  /* 0x00008d800000791a */ /* 0x000fe80000000000 */
[----:B------:R-:W0:Y:S02]  /*0150*/  UTCATOMSWS.FIND_AND_SET.ALIGN UP1, UR5, UR5 ;  /* 0x00000005000575e3 */ /* 0x000e240008020800 */
[----:B0-----:R-:W-:-:S04]  /*0160*/  PLOP3.LUT P0, PT, PT, PT, UP1, 0x80, 0x8 ;  /* 0x000000000008781c */ /* 0x001fc80003f0f018 */
[----:B------:R-:W-:-:S04]  /*0170*/  SEL R0, RZ, 0xffffffff, !P0 ;  /* 0xffffffffff007807 */ /* 0x000fc80004000000 */
[----:B------:R-:W-:Y:S01]  /*0180*/  ISETP.NE.AND P0, PT, R0, RZ, PT ;  /* 0x000000ff0000720c */ /* 0x000fe20003f05270 */
[----:B------:R-:W-:-:S12]  /*0190*/  IMAD.U32 R0, RZ, RZ, UR5 ;  /* 0x00000005ff007e24 */ /* 0x000fd8000f8e00ff */
[----:B------:R-:W-:Y:S05]  /*01a0*/  @P0 BRA `(.L_x_3) ;  /* 0x0000000000240947 */ /* 0x000fea0003800000 */
.L_x_4:
[----:B------:R-:W-:Y:S05]  /*01b0*/  NANOSLEEP 0x64 ;  /* 0x000000640000795d */ /* 0x000fea0003800000 */
[----:B------:R-:W-:-:S05]  /*01c0*/  UMOV UR5, 0x2 ;  /* 0x0000000200057882 */ /* 0x000fca0000000000 */
[----:B------:R-:W-:Y:S04]  /*01d0*/  DEPBAR.LE SB0, 0x36 ;  /* 0x00008d800000791a */ /* 0x000fe80000000000 */
[----:B------:R-:W0:Y:S02]  /*01e0*/  UTCATOMSWS.FIND_AND_SET.ALIGN UP1, UR5, UR5 ;  /* 0x00000005000575e3 */ /* 0x000e240008020800 */
[----:B0-----:R-:W-:-:S04]  /*01f0*/  PLOP3.LUT P0, PT, PT, PT, UP1, 0x80, 0x8 ;  /* 0x000000000008781c */ /* 0x001fc80003f0f018 */
[----:B------:R-:W-:-:S04]  /*0200*/  SEL R0, RZ, 0xffffffff, !P0 ;  /* 0xffffffffff007807 */ /* 0x000fc80004000000 */
[----:B------:R-:W-:Y:S01]  /*0210*/  ISETP.NE.AND P0, PT, R0, RZ, PT ;  /* 0x000000ff0000720c */ /* 0x000fe20003f05270 */
[----:B------:R-:W-:-:S12]  /*0220*/  IMAD.U32 R0, RZ, RZ, UR5 ;  /* 0x00000005ff007e24 */ /* 0x000fd8000f8e00ff */
[----:B------:R-:W-:Y:S05]  /*0230*/  @!P0 BRA `(.L_x_4) ;  /* 0xfffffffc00dc8947 */ /* 0x000fea000383ffff */
.L_x_3:
[C---:B------:R-:W-:Y:S01]  /*0240*/  VIADD R3, R0.reuse, 0x10 ;  /* 0x0000001000037836 */ /* 0x040fe20000000000 */
[----:B------:R-:W-:Y:S01]  /*0250*/  UMOV UR5, 0x50 ;  /* 0x0000005000057882 */ /* 0x000fe20000000000 */
[----:B------:R-:W-:Y:S01]  /*0260*/  SHF.L.U32 R2, R5, R0, RZ ;  /* 0x0000000005027219 */ /* 0x000fe200000006ff */
[----:B------:R-:W-:Y:S01]  /*0270*/  ULEA UR5, UR6, UR5, 0x18 ;  /* 0x0000000506057291 */ /* 0x000fe2000f8ec0ff */
[----:B------:R-:W-:Y:S01]  /*0280*/  IMAD.SHL.U32 R0, R0, 0x20, RZ ;  /* 0x0000002000007824 */ /* 0x000fe200078e00ff */
[----:B------:R-:W-:-:S04]  /*0290*/  SHF.L.U32 R3, R4, R3, RZ ;  /* 0x0000000304037219 */ /* 0x000fc800000006ff */
[----:B------:R-:W-:-:S05]  /*02a0*/  LOP3.LUT R2, R3, R2, RZ, 0xfc, !PT ;  /* 0x0000000203027212 */ /* 0x000fca00078efcff */
[----:B------:R0:W-:Y:S04]  /*02b0*/  ATOMS.OR RZ, [UR5], R2 ;  /* 0x00000002ffff798c */ /* 0x0001e8000b000005 */
[----:B------:R0:W-:Y:S01]  /*02c0*/  STS [UR4], R0 ;  /* 0x00000000ff007988 */ /* 0x0001e20008000804 */
[----:B------:R-:W-:Y:S05]  /*02d0*/  BRA `(.L_x_2) ;  /* 0x0000000000107947 */ /* 0x000fea0003800000 */
.L_x_1:
[----:B------:R-:W-:Y:S01]  /*02e0*/  IMAD.MOV.U32 R0, RZ, RZ, -0x1 ;  /* 0xffffffffff007424 */ /* 0x000fe200078e00ff */
[----:B------:R-:W-:-:S04]  /*02f0*/  MOV R2, 0x320 ;  /* 0x0000032000027802 */ /* 0x000fc80000000f00 */
[----:B------:R0:W-:Y:S03]  /*0300*/  STS [UR4], R0 ;  /* 0x00000000ff007988 */ /* 0x0001e60008000804 */
[----:B0-----:R-:W-:Y:S05]  /*0310*/  CALL.REL.NOINC `($__internal_1_$__cuda_sm10x_tcgen05_guardrail_trap_phase_invalid_during_alloc) ;  /* 0x00000034009c7944 */ /* 0x001fea0003c00000 */
.L_x_2:
[----:B------:R-:W-:Y:S05]  /*0320*/  WARPSYNC.ALL ;  /* 0x0000000000007948 */ /* 0x000fea0003800000 */
[----:B------:R-:W-:Y:S01]  /*0330*/  NOP ;  /* 0x0000000000007918 */ /* 0x000fe20000000000 */
.L_x_0:
[----:B------:R-:W1:Y:S01]  /*0340*/  LDC.64 R26, c[0x0][0x398] ;  /* 0x0000e600ff1a7b82 */ /* 0x000e620000000a00 */
[----:B------:R-:W2:Y:S01]  /*0350*/  S2R R5, SR_CTAID.X ;  /* 0x0000000000057919 */ /* 0x000ea20000002500 */
[----:B------:R-:W-:Y:S01]  /*0360*/  UMOV UR4, 0x400 ;  /* 0x0000040000047882 */ /* 0x000fe20000000000 */
[----:B------:R-:W3:Y:S01]  /*0370*/  LDCU UR18, c[0x0][0x3a0] ;  /* 0x00007400ff1277ac */ /* 0x000ee20008000800 */
[----:B------:R-:W-:Y:S02]  /*0380*/  SHF.R.U32.HI R23, RZ, 0x6, R25 ;  /* 0x00000006ff177819 */ /* 0x000fe40000011619 */
[----:B------:R-:W-:Y:S01]  /*0390*/  LOP3.LUT P3, RZ, R25, 0xff, RZ, 0xc0, !PT ;  /* 0x000000ff19ff7812 */ /* 0x000fe2000786c0ff */
[----:B------:R-:W4:Y:S01]  /*03a0*/  LDCU.64 UR14, c[0x0][0x3a8] ;  /* 0x00007500ff0e77ac */ /* 0x000f220008000a00 */
[----:B------:R-:W5:Y:S01]  /*03b0*/  S2UR UR6, SR_CgaCtaId ;  /* 0x00000000000679c3 */ /* 0x000f620000008800 */
[----:B------:R-:W-:Y:S02]  /*03c0*/  SGXT.U32 R23, R23, 0x2 ;  /* 0x000000021717781a */ /* 0x000fe40000000000 */
[----:B------:R-:W-:Y:S01]  /*03d0*/  PRMT R48, RZ, 0x7610, R48 ;  /* 0x00007610ff307816 */ /* 0x000fe20000000030 */
[----:B------:R-:W0:Y:S01]  /*03e0*/  LDCU UR9, c[0x0][0x3a4] ;  /* 0x00007480ff0977ac */ /* 0x000e220008000800 */
[----:B------:R-:W-:Y:S01]  /*03f0*/  PRMT R60, RZ, 0x7610, R60 ;  /* 0x00007610ff3c7816 */ /* 0x000fe2000000003c */
[----:B------:R-:W-:Y:S01]  /*0400*/  UMOV UR7, 0x1 ;  /* 0x0000000100077882 */ /* 0x000fe20000000000 */
[----:B------:R-:W0:Y:S01]  /*0410*/  LDCU.128 UR24, c[0x0][0x380] ;  /* 0x00007000ff1877ac */ /* 0x000e220008000c00 */
[----:B---3--:R-:W-:Y:S01]  /*0420*/  UIADD3 UR28, UPT, UPT, UR18, 0x1f, URZ ;  /* 0x0000001f121c7890 */ /* 0x008fe2000fffe0ff */
[----:B01----:R-:W-:-:S03]  /*0430*/  VIADD R0, R27, 0x3f ;  /* 0x0000003f1b007836 */ /* 0x003fc60000000000 */
[----:B------:R-:W-:Y:S02]  /*0440*/  UISETP.GT.AND UP1, UPT, UR28, 0x1f, UPT ;  /* 0x0000001f1c00788c */ /* 0x000fe4000bf24270 */
[----:B------:R-:W-:Y:S01]  /*0450*/  SHF.R.S32.HI R3, RZ, 0x1f, R0 ;  /* 0x0000001fff037819 */ /* 0x000fe20000011400 */
[----:B-----5:R-:W-:-:S03]  /*0460*/  ULEA UR22, UR6, UR4, 0x18 ;  /* 0x0000000406167291 */ /* 0x020fc6000f8ec0ff */
[----:B------:R-:W-:Y:S02]  /*0470*/  LEA.HI R3, R3, R0, RZ, 0x6 ;  /* 0x0000000003037211 */ /* 0x000fe400078f30ff */
[----:B--2---:R-:W-:Y:S01]  /*0480*/  IABS R8, R5 ;  /* 0x0000000500087213 */ /* 0x004fe20000000000 */
[----:B------:R-:W-:Y:S01]  /*0490*/  UIADD3 UR10, UPT, UPT, UR22, 0x2000, URZ ;  /* 0x00002000160a7890 */ /* 0x000fe2000fffe0ff */
[----:B------:R-:W-:-:S05]  /*04a0*/  SHF.R.S32.HI R3, RZ, 0x6, R3 ;  /* 0x00000006ff037819 */ /* 0x000fca0000011403 */
[----:B------:R-:W-:Y:S01]  /*04b0*/  IMAD.SHL.U32 R4, R3, 0x8, RZ ;  /* 0x0000000803047824 */ /* 0x000fe200078e00ff */
[----:B------:R-:W-:-:S04]  /*04c0*/  UMOV UR13, UR10 ;  /* 0x0000000a000d7c82 */ /* 0x000fc80008000000 */
[-C--:B------:R-:W-:Y:S02]  /*04d0*/  IABS R7, R4.reuse ;  /* 0x0000000400077213 */ /* 0x080fe40000000000 */
[----:B------:R-:W-:Y:S02]  /*04e0*/  IABS R10, R4 ;  /* 0x00000004000a7213 */ /* 0x000fe40000000000 */
[----:B------:R-:W0:Y:S08]  /*04f0*/  I2F.RP R0, R7 ;  /* 0x0000000700007306 */ /* 0x000e300000209400 */
[----:B0-----:R-:W0:Y:S02]  /*0500*/  MUFU.RCP R0, R0 ;  /* 0x0000000000007308 */ /* 0x001e240000001000 */
[----:B0-----:R-:W-:-:S02]  /*0510*/  VIADD R2, R0, 0xffffffe ;  /* 0x0ffffffe00027836 */ /* 0x001fc40000000000 */
[----:B------:R-:W-:-:S04]  /*0520*/  IMAD.MOV R0, RZ, RZ, -R10 ;  /* 0x000000ffff007224 */ /* 0x000fc800078e0a0a */
[----:B------:R0:W1:Y:S02]  /*0530*/  F2I.FTZ.U32.TRUNC.NTZ R3, R2 ;  /* 0x0000000200037305 */ /* 0x000064000021f000 */
[----:B0-----:R-:W-:Y:S02]  /*0540*/  IMAD.MOV.U32 R2, RZ, RZ, RZ ;  /* 0x000000ffff027224 */ /* 0x001fe400078e00ff */
[----:B-1----:R-:W-:-:S04]  /*0550*/  IMAD.MOV R6, RZ, RZ, -R3 ;  /* 0x000000ffff067224 */ /* 0x002fc800078e0a03 */
[----:B------:R-:W-:Y:S02]  /*0560*/  IMAD R9, R6, R7, RZ ;  /* 0x0000000706097224 */ /* 0x000fe400078e02ff */
[----:B------:R-:W-:Y:S02]  /*0570*/  IMAD.MOV.U32 R6, RZ, RZ, R8 ;  /* 0x000000ffff067224 */ /* 0x000fe400078e0008 */
[----:B------:R-:W-:-:S06]  /*0580*/  IMAD.HI.U32 R3, R3, R9, R2 ;  /* 0x0000000903037227 */ /* 0x000fcc00078e0002 */
[----:B------:R-:W-:-:S04]  /*0590*/  IMAD.HI.U32 R3, R3, R6, RZ ;  /* 0x0000000603037227 */ /* 0x000fc800078e00ff */
[----:B------:R-:W-:Y:S01]  /*05a0*/  IMAD R0, R3, R0, R6 ;  /* 0x0000000003007224 */ /* 0x000fe200078e0206 */
[----:B------:R-:W-:Y:S04]  /*05b0*/  BAR.SYNC.DEFER_BLOCKING 0x0 ;  /* 0x0000000000007b1d */ /* 0x000fe80000010000 */
[----:B------:R-:W-:-:S13]  /*05c0*/  ISETP.GT.U32.AND P1, PT, R7, R0, PT ;  /* 0x000000000700720c */ /* 0x000fda0003f24070 */
[----:B------:R-:W-:Y:S02]  /*05d0*/  @!P1 IMAD.IADD R0, R0, 0x1, -R7 ;  /* 0x0000000100009824 */ /* 0x000fe400078e0a07 */
[----:B------:R-:W-:Y:S01]  /*05e0*/  @!P1 VIADD R3, R3, 0x1 ;  /* 0x0000000103039836 */ /* 0x000fe20000000000 */
[----:B------:R-:W-:Y:S02]  /*05f0*/  ISETP.NE.AND P1, PT, R4, RZ, PT ;  /* 0x000000ff0400720c */ /* 0x000fe40003f25270 */
[----:B------:R-:W-:Y:S02]  /*0600*/  ISETP.GE.U32.AND P0, PT, R0, R7, PT ;  /* 0x000000070000720c */ /* 0x000fe40003f06070 */
[----:B------:R-:W-:-:S04]  /*0610*/  LOP3.LUT R0, R5, R4, RZ, 0x3c, !PT ;  /* 0x0000000405007212 */ /* 0x000fc800078e3cff */
[----:B------:R-:W-:Y:S01]  /*0620*/  ISETP.GE.AND P2, PT, R0, RZ, PT ;  /* 0x000000ff0000720c */ /* 0x000fe20003f46270 */
[----:B------:R-:W-:-:S06]  /*0630*/  VIADD R0, R26, 0x3f ;  /* 0x0000003f1a007836 */ /* 0x000fcc0000000000 */
[----:B------:R-:W-:-:S04]  /*0640*/  @P0 VIADD R3, R3, 0x1 ;  /* 0x0000000103030836 */ /* 0x000fc80000000000 */
[----:B------:R-:W-:Y:S01]  /*0650*/  IMAD.MOV.U32 R2, RZ, RZ, R3 ;  /* 0x000000ffff027224 */ /* 0x000fe200078e0003 */
[----:B------:R-:W-:-:S03]  /*0660*/  SHF.R.S32.HI R3, RZ, 0x1f, R0 ;  /* 0x0000001fff037819 */ /* 0x000fc60000011400 */
[----:B------:R-:W-:Y:S01]  /*0670*/  @!P2 IMAD.MOV R2, RZ, RZ, -R2 ;  /* 0x000000ffff02a224 */ /* 0x000fe200078e0a02 */
[----:B------:R-:W-:Y:S02]  /*0680*/  @!P1 LOP3.LUT R2, RZ, R4, RZ, 0x33, !PT ;  /* 0x00000004ff029212 */ /* 0x000fe400078e33ff */
[----:B------:R-:W-:-:S03]  /*0690*/  LEA.HI R3, R3, R0, RZ, 0x6 ;  /* 0x0000000003037211 */ /* 0x000fc600078f30ff */
[----:B------:R-:W-:Y:S02]  /*06a0*/  IMAD.SHL.U32 R8, R2, 0x8, RZ ;  /* 0x0000000802087824 */ /* 0x000fe400078e00ff */
[----:B------:R-:W-:-:S03]  /*06b0*/  IMAD.MOV R2, RZ, RZ, -R2 ;  /* 0x000000ffff027224 */ /* 0x000fc600078e0a02 */
[----:B------:R-:W-:Y:S01]  /*06c0*/  LEA.HI.SX32 R3, R3, -R8, 0x1a ;  /* 0x8000000803037211 */ /* 0x000fe200078fd2ff */
[----:B------:R-:W-:-:S03]  /*06d0*/  IMAD R10, R4, R2, R5 ;  /* 0x00000002040a7224 */ /* 0x000fc600078e0205 */
[----:B------:R-:W-:Y:S02]  /*06e0*/  VIMNMX R11, PT, PT, R3, 0x8, PT ;  /* 0x00000008030b7848 */ /* 0x000fe40003fe0100 */
[----:B------:R-:W-:Y:S02]  /*06f0*/  IABS R9, R10 ;  /* 0x0000000a00097213 */ /* 0x000fe40000000000 */
[-C--:B------:R-:W-:Y:S02]  /*0700*/  IABS R7, R11.reuse ;  /* 0x0000000b00077213 */ /* 0x080fe40000000000 */
[----:B------:R-:W-:Y:S02]  /*0710*/  IABS R4, R11 ;  /* 0x0000000b00047213 */ /* 0x000fe40000000000 */
[----:B------:R-:W0:Y:S08]  /*0720*/  I2F.RP R0, R7 ;  /* 0x0000000700007306 */ /* 0x000e300000209400 */
[----:B0-----:R-:W0:Y:S02]  /*0730*/  MUFU.RCP R0, R0 ;  /* 0x0000000000007308 */ /* 0x001e240000001000 */
[----:B0-----:R-:W-:-:S06]  /*0740*/  VIADD R3, R0, 0xffffffe ;  /* 0x0ffffffe00037836 */ /* 0x001fcc0000000000 */
[----:B------:R-:W0:Y:S02]  /*0750*/  F2I.FTZ.U32.TRUNC.NTZ R3, R3 ;  /* 0x0000000300037305 */ /* 0x000e24000021f000 */
[----:B0-----:R-:W-:-:S04]  /*0760*/  IMAD.MOV R6, RZ, RZ, -R3 ;  /* 0x000000ffff067224 */ /* 0x001fc800078e0a03 */
[----:B------:R-:W-:Y:S01]  /*0770*/  IMAD.MOV.U32 R2, RZ, RZ, R6 ;  /* 0x000000ffff027224 */ /* 0x000fe200078e0006 */
[----:B------:R-:W-:-:S03]  /*0780*/  IABS R6, R26 ;  /* 0x0000001a00067213 */ /* 0x000fc60000000000 */
[----:B------:R-:W-:Y:S02]  /*0790*/  IMAD R5, R2, R7, RZ ;  /* 0x0000000702057224 */ /* 0x000fe400078e02ff */
[----:B------:R-:W-:-:S04]  /*07a0*/  IMAD.MOV.U32 R2, RZ, RZ, RZ ;  /* 0x000000ffff027224 */ /* 0x000fc800078e00ff */
[----:B------:R-:W-:-:S04]  /*07b0*/  IMAD.HI.U32 R2, R3, R5, R2 ;  /* 0x0000000503027227 */ /* 0x000fc800078e0002 */
[----:B------:R-:W-:Y:S02]  /*07c0*/  IMAD.MOV R3, RZ, RZ, -R4 ;  /* 0x000000ffff037224 */ /* 0x000fe400078e0a04 */
[----:B------:R-:W-:-:S04]  /*07d0*/  IMAD.HI.U32 R0, R2, R9, RZ ;  /* 0x0000000902007227 */ /* 0x000fc800078e00ff */
[----:B------:R-:W-:Y:S02]  /*07e0*/  IMAD R2, R0, R3, R9 ;  /* 0x0000000300027224 */ /* 0x000fe400078e0209 */
[----:B------:R-:W0:Y:S03]  /*07f0*/  I2F.RP R3, R6 ;  /* 0x0000000600037306 */ /* 0x000e260000209400 */
[----:B------:R-:W-:-:S05]  /*0800*/  ISETP.GT.U32.AND P1, PT, R7, R2, PT ;  /* 0x000000020700720c */ /* 0x000fca0003f24070 */
[----:B0-----:R-:W0:Y:S08]  /*0810*/  MUFU.RCP R3, R3 ;  /* 0x0000000300037308 */ /* 0x001e300000001000 */
[----:B------:R-:W-:Y:S02]  /*0820*/  @!P1 IMAD.IADD R2, R2, 0x1, -R7 ;  /* 0x0000000102029824 */ /* 0x000fe400078e0a07 */
[----:B------:R-:W-:Y:S01]  /*0830*/  @!P1 VIADD R0, R0, 0x1 ;  /* 0x0000000100009836 */ /* 0x000fe20000000000 */
[----:B------:R-:W-:-:S02]  /*0840*/  ISETP.NE.AND P1, PT, R11, RZ, PT ;  /* 0x000000ff0b00720c */ /* 0x000fc40003f25270 */
[----:B------:R-:W-:Y:S02]  /*0850*/  ISETP.GE.U32.AND P0, PT, R2, R7, PT ;  /* 0x000000070200720c */ /* 0x000fe40003f06070 */
[----:B------:R-:W-:-:S04]  /*0860*/  LOP3.LUT R2, R10, R11, RZ, 0x3c, !PT ;  /* 0x0000000b0a027212 */ /* 0x000fc800078e3cff */
[----:B------:R-:W-:Y:S01]  /*0870*/  ISETP.GE.AND P2, PT, R2, RZ, PT ;  /* 0x000000ff0200720c */ /* 0x000fe20003f46270 */
[----:B0-----:R-:W-:Y:S01]  /*0880*/  VIADD R4, R3, 0xffffffe ;  /* 0x0ffffffe03047836 */ /* 0x001fe20000000000 */
[----:B------:R-:W-:-:S05]  /*0890*/  LOP3.LUT R3, R25, 0x3f, RZ, 0xc0, !PT ;  /* 0x0000003f19037812 */ /* 0x000fca00078ec0ff */
[----:B------:R-:W-:Y:S01]  /*08a0*/  @P0 VIADD R0, R0, 0x1 ;  /* 0x0000000100000836 */ /* 0x000fe20000000000 */
[----:B------:R0:W1:Y:S05]  /*08b0*/  F2I.FTZ.U32.TRUNC.NTZ R5, R4 ;  /* 0x0000000400057305 */ /* 0x00006a000021f000 */
[----:B------:R-:W-:Y:S01]  /*08c0*/  @!P2 IMAD.MOV R0, RZ, RZ, -R0 ;  /* 0x000000ffff00a224 */ /* 0x000fe200078e0a00 */
[----:B------:R-:W-:Y:S01]  /*08d0*/  @!P1 LOP3.LUT R0, RZ, R11, RZ, 0x33, !PT ;  /* 0x0000000bff009212 */ /* 0x000fe200078e33ff */
[----:B0-----:R-:W-:-:S04]  /*08e0*/  IMAD.MOV.U32 R4, RZ, RZ, RZ ;  /* 0x000000ffff047224 */ /* 0x001fc800078e00ff */
[----:B------:R-:W-:-:S04]  /*08f0*/  IMAD.MOV R2, RZ, RZ, -R0 ;  /* 0x000000ffff027224 */ /* 0x000fc800078e0a00 */
[----:B------:R-:W-:Y:S02]  /*0900*/  IMAD R2, R11, R2, R10 ;  /* 0x000000020b027224 */ /* 0x000fe400078e020a */
[----:B-1----:R-:W-:Y:S02]  /*0910*/  IMAD.MOV R7, RZ, RZ, -R5 ;  /* 0x000000ffff077224 */ /* 0x002fe400078e0a05 */
[----:B------:R-:W-:Y:S02]  /*0920*/  IMAD.IADD R2, R8, 0x1, R2 ;  /* 0x0000000108027824 */ /* 0x000fe400078e0202 */
[----:B----4-:R-:W-:Y:S02]  /*0930*/  IMAD.U32 R8, RZ, RZ, UR14 ;  /* 0x0000000eff087e24 */ /* 0x010fe4000f8e00ff */
[----:B------:R-:W-:Y:S02]  /*0940*/  IMAD R2, R2, 0x40, R3 ;  /* 0x0000004002027824 */ /* 0x000fe400078e0203 */
[----:B------:R-:W-:-:S02]  /*0950*/  IMAD R3, R7, R6, RZ ;  /* 0x0000000607037224 */ /* 0x000fc400078e02ff */
[----:B------:R-:W-:Y:S01]  /*0960*/  IMAD.U32 R10, RZ, RZ, UR14 ;  /* 0x0000000eff0a7e24 */ /* 0x000fe2000f8e00ff */
[----:B------:R-:W-:Y:S01]  /*0970*/  IABS R7, R2 ;  /* 0x0000000200077213 */ /* 0x000fe20000000000 */
[----:B------:R-:W-:Y:S01]  /*0980*/  IMAD.HI.U32 R4, R5, R3, R4 ;  /* 0x0000000305047227 */ /* 0x000fe200078e0004 */
[----:B------:R-:W-:Y:S02]  /*0990*/  SHF.R.U32.HI R5, RZ, 0x5, R25 ;  /* 0x00000005ff057819 */ /* 0x000fe40000011619 */
[----:B------:R-:W-:Y:S01]  /*09a0*/  ISETP.GE.AND P2, PT, R2, RZ, PT ;  /* 0x000000ff0200720c */ /* 0x000fe20003f46270 */
[----:B------:R-:W-:Y:S01]  /*09b0*/  IMAD.MOV.U32 R3, RZ, RZ, R7 ;  /* 0x000000ffff037224 */ /* 0x000fe200078e0007 */
[----:B------:R-:W-:Y:S01]  /*09c0*/  R2UR UR8, R5 ;  /* 0x00000000050872ca */ /* 0x000fe200000e0000 */
[C---:B------:R-:W-:Y:S01]  /*09d0*/  IMAD R7, R23.reuse, UR14, RZ ;  /* 0x0000000e17077c24 */ /* 0x040fe2000f8e02ff */
[----:B------:R-:W-:Y:S01]  /*09e0*/  LOP3.LUT R5, R23, 0x10, RZ, 0xfc, !PT ;  /* 0x0000001017057812 */ /* 0x000fe200078efcff */
[----:B------:R-:W-:-:S04]  /*09f0*/  IMAD.HI.U32 R4, R4, R3, RZ ;  /* 0x0000000304047227 */ /* 0x000fc800078e00ff */
[----:B------:R-:W-:-:S04]  /*0a00*/  IMAD.MOV R4, RZ, RZ, -R4 ;  /* 0x000000ffff047224 */ /* 0x000fc800078e0a04 */
[C---:B------:R-:W-:Y:S02]  /*0a10*/  IMAD R3, R6.reuse, R4, R3 ;  /* 0x0000000406037224 */ /* 0x040fe400078e0203 */
[----:B------:R-:W0:Y:S01]  /*0a20*/  LDS R4, [UR22] ;  /* 0x00000016ff047984 */ /* 0x000e220008000800 */
[----:B------:R-:W-:Y:S01]  /*0a30*/  USHF.L.U32 UR4, UR8, 0x15, URZ ;  /* 0x0000001508047899 */ /* 0x000fe200080006ff */
[----:B------:R-:W-:Y:S01]  /*0a40*/  BAR.SYNC.DEFER_BLOCKING 0x0 ;  /* 0x0000000000007b1d */ /* 0x000fe20000010000 */
[----:B------:R-:W-:Y:S01]  /*0a50*/  ISETP.GT.U32.AND P0, PT, R6, R3, PT ;  /* 0x000000030600720c */ /* 0x000fe20003f04070 */
[----:B------:R-:W-:Y:S02]  /*0a60*/  USHF.L.U32 UR5, UR8, 0x3, URZ ;  /* 0x0000000308057899 */ /* 0x000fe400080006ff */
[----:B------:R-:W-:Y:S02]  /*0a70*/  ULOP3.LUT UR4, UR4, 0x600000, URZ, 0xc0, !UPT ;  /* 0x0060000004047892 */ /* 0x000fe4000f8ec0ff */
[----:B------:R-:W-:-:S08]  /*0a80*/  ULOP3.LUT UR5, UR5, 0x20, URZ, 0xc0, !UPT ;  /* 0x0000002005057892 */ /* 0x000fd0000f8ec0ff */
[----:B------:R-:W-:Y:S01]  /*0a90*/  @!P0 IMAD.IADD R3, R3, 0x1, -R6 ;  /* 0x0000000103038824 */ /* 0x000fe200078e0a06 */
[----:B------:R-:W-:-:S04]  /*0aa0*/  ISETP.NE.AND P0, PT, R26, RZ, PT ;  /* 0x000000ff1a00720c */ /* 0x000fc80003f05270 */
[----:B------:R-:W-:-:S13]  /*0ab0*/  ISETP.GT.U32.AND P1, PT, R6, R3, PT ;  /* 0x000000030600720c */ /* 0x000fda0003f24070 */
[----:B------:R-:W-:Y:S01]  /*0ac0*/  @!P1 IMAD.IADD R3, R3, 0x1, -R6 ;  /* 0x0000000103039824 */ /* 0x000fe200078e0a06 */
[----:B------:R-:W-:Y:S01]  /*0ad0*/  PLOP3.LUT P1, PT, PT, PT, UP1, 0x80, 0x8 ;  /* 0x000000000008781c */ /* 0x000fe20003f2f018 */
[----:B------:R-:W-:Y:S01]  /*0ae0*/  IMAD.U32 R6, RZ, RZ, UR14 ;  /* 0x0000000eff067e24 */ /* 0x000fe2000f8e00ff */
[----:B0-----:R-:W-:Y:S01]  /*0af0*/  R2UR UR23, R4 ;  /* 0x00000000041772ca */ /* 0x001fe200000e0000 */
[----:B------:R-:W-:Y:S01]  /*0b00*/  IMAD.MOV.U32 R30, RZ, RZ, R3 ;  /* 0x000000ffff1e7224 */ /* 0x000fe200078e0003 */
[----:B------:R-:W-:Y:S01]  /*0b10*/  LOP3.LUT R4, R23, 0x8, RZ, 0xfc, !PT ;  /* 0x0000000817047812 */ /* 0x000fe200078efcff */
[----:B------:R-:W-:Y:S02]  /*0b20*/  IMAD R35, R6, 0x4, R7 ;  /* 0x0000000406237824 */ /* 0x000fe400078e0207 */
[----:B------:R-:W-:Y:S01]  /*0b30*/  @!P2 IMAD.MOV R30, RZ, RZ, -R30 ;  /* 0x000000ffff1ea224 */ /* 0x000fe200078e0a1e */
[----:B------:R-:W-:Y:S02]  /*0b40*/  @!P0 LOP3.LUT R30, RZ, R26, RZ, 0x33, !PT ;  /* 0x0000001aff1e8212 */ /* 0x000fe400078e33ff */
[----:B------:R-:W-:-:S05]  /*0b50*/  PLOP3.LUT P2, PT, PT, PT, UP1, 0x80, 0x8 ;  /* 0x000000000008781c */ /* 0x000fca0003f4f018 */
[----:B------:R-:W-:Y:S01]  /*0b60*/  UIADD3 UR12, UPT, UPT, UR5, UR4, UR23 ;  /* 0x00000004050c7290 */ /* 0x000fe2000fffe017 */
[----:B------:R-:W-:Y:S11]  /*0b70*/  BRA.U UP0, `(.L_x_5) ;  /* 0x0000000100187547 */ /* 0x000ff6000b800000 */
[----:B------:R-:W-:Y:S01]  /*0b80*/  ELECT P0, URZ, PT ;  /* 0x0000000000ff782f */ /* 0x000fe20003800000 */
[----:B------:R-:W-:Y:S01]  /*0b90*/  IMAD.MOV.U32 R3, RZ, RZ, 0x1 ;  /* 0x00000001ff037424 */ /* 0x000fe200078e00ff */
[----:B------:R-:W-:Y:S01]  /*0ba0*/  UMOV UR4, 0x40 ;  /* 0x0000004000047882 */ /* 0x000fe20000000000 */
[----:B------:R-:W-:Y:S01]  /*0bb0*/  UVIRTCOUNT.DEALLOC.SMPOOL 0x80 ;  /* 0x000000800000784c */ /* 0x000fe20000000000 */
[----:B------:R-:W-:-:S09]  /*0bc0*/  ULEA UR4, UR6, UR4, 0x18 ;  /* 0x0000000406047291 */ /* 0x000fd2000f8ec0ff */
[----:B------:R0:W-:Y:S03]  /*0bd0*/  @P0 STS.U8 [UR4], R3 ;  /* 0x00000003ff000988 */ /* 0x0001e60008000004 */
.L_x_5:
[----:B------:R-:W-:Y:S01]  /*0be0*/  STTM.16dp32bit_t0_t15.x16 tmem[UR12], RZ ;  /* 0x000000ff000079ed */ /* 0x000fe20008a0000c */
[----:B------:R-:W-:Y:S01]  /*0bf0*/  STTM.16dp32bit_t16_t31.x16 tmem[UR12+0x10], RZ ;  /* 0x000010ff000079ed */ /* 0x000fe20008a2000c */
[----:B------:R-:W1:Y:S02]  /*0c00*/  FENCE.VIEW.ASYNC.T ;  /* 0x00000000000073c6 */ /* 0x000e640000000200 */
[----:B-1----:R-:W-:Y:S01]  /*0c10*/  VOTEU.ALL UP2, P3 ;  /* 0x0000000000ff7886 */ /* 0x002fe20001840000 */
[----:B------:R-:W-:Y:S01]  /*0c20*/  VOTEU.ALL UP3, P3 ;  /* 0x0000000000ff7886 */ /* 0x000fe20001860000 */
[----:B------:R-:W-:Y:S01]  /*0c30*/  IMAD R30, R30, UR9, RZ ;  /* 0x000000091e1e7c24 */ /* 0x000fe2000f8e02ff */
[----:B------:R-:W-:Y:S01]  /*0c40*/  ISETP.LT.AND P2, PT, R23, UR18, P2 ;  /* 0x0000001217007c0c */ /* 0x000fe20009741270 */
[----:B------:R-:W-:Y:S01]  /*0c50*/  IMAD R9, R8, 0x4, R35 ;  /* 0x0000000408097824 */ /* 0x000fe200078e0223 */
[----:B------:R-:W-:-:S04]  /*0c60*/  @!UP2 UIADD3 UR4, UPT, UPT, -UR7, 0x100000, URZ ;  /* 0x001000000704a890 */ /* 0x000fc8000fffe1ff */
[----:B------:R-:W-:Y:S02]  /*0c70*/  @!UP2 USHF.L.U32 UR5, UR4, 0xb, URZ ;  /* 0x0000000b0405a899 */ /* 0x000fe400080006ff */
[----:B------:R-:W-:Y:S01]  /*0c80*/  @!UP2 USHF.L.U32 UR4, UR4, 0x1, URZ ;  /* 0x000000010404a899 */ /* 0x000fe200080006ff */
[----:B------:R-:W-:Y:S01]  /*0c90*/  BAR.SYNC.DEFER_BLOCKING 0x0 ;  /* 0x0000000000007b1d */ /* 0x000fe20000010000 */
[----:B------:R-:W-:Y:S01]  /*0ca0*/  IADD3 R34, P4, PT, R30, UR24, RZ ;  /* 0x000000181e227c10 */ /* 0x000fe2000ff9e0ff */
[----:B------:R-:W-:Y:S01]  /*0cb0*/  IMAD R13, R10, 0x8, R9 ;  /* 0x000000080a0d7824 */ /* 0x000fe200078e0209 */
[----:B------:R-:W-:Y:S02]  /*0cc0*/  ISETP.LT.AND P1, PT, R4, UR18, P1 ;  /* 0x0000001204007c0c */ /* 0x000fe40008f21270 */
[----:B------:R-:W-:Y:S02]  /*0cd0*/  LEA.HI.X.SX32 R30, R30, UR25, 0x1, P4 ;  /* 0x000000191e1e7c11 */ /* 0x000fe4000a0f0eff */
[----:B------:R-:W-:-:S02]  /*0ce0*/  IADD3 R6, P4, PT, R7, R34, RZ ;  /* 0x0000002207067210 */ /* 0x000fc40007f9e0ff */
[----:B------:R-:W-:Y:S02]  /*0cf0*/  PLOP3.LUT P0, PT, PT, PT, UP1, 0x80, 0x8 ;  /* 0x000000000008781c */ /* 0x000fe40003f0f018 */
[----:B------:R-:W-:Y:S02]  /*0d00*/  LEA.HI.X.SX32 R7, R7, R30, 0x1, P4 ;  /* 0x0000001e07077211 */ /* 0x000fe400020f0eff */
[----:B------:R-:W-:-:S04]  /*0d10*/  IADD3 R8, P5, PT, R9, R34, RZ ;  /* 0x0000002209087210 */ /* 0x000fc80007fbe0ff */
[----:B------:R-:W-:Y:S01]  /*0d20*/  LEA.HI.X.SX32 R9, R9, R30, 0x1, P5 ;  /* 0x0000001e09097211 */ /* 0x000fe200028f0eff */
[----:B------:R-:W1:Y:S02]  /*0d30*/  FENCE.VIEW.ASYNC.S ;  /* 0x00000000000073c6 */ /* 0x000e640000000000 */
[----:B-1----:R1:W2:Y:S02]  /*0d40*/  @!UP3 SYNCS.EXCH.64 URZ, [UR13], UR4 ;  /* 0x000000040dffb5b2 */ /* 0x0022a40008000100 */
[----:B--2---:R-:W-:Y:S01]  /*0d50*/  BAR.SYNC.DEFER_BLOCKING 0x0 ;  /* 0x0000000000007b1d */ /* 0x004fe20000010000 */
[----:B------:R-:W-:Y:S01]  /*0d60*/  IMAD.U32 R12, RZ, RZ, UR14 ;  /* 0x0000000eff0c7e24 */ /* 0x000fe2000f8e00ff */
[----:B------:R-:W-:-:S03]  /*0d70*/  PRMT R58, RZ, 0x7610, R58 ;  /* 0x00007610ff3a7816 */ /* 0x000fc6000000003a */
[----:B------:R-:W-:Y:S01]  /*0d80*/  IMAD R37, R12, 0x4, R13 ;  /* 0x000000040c257824 */ /* 0x000fe200078e020d */
[----:B------:R-:W-:Y:S01]  /*0d90*/  IABS R20, R27 ;  /* 0x0000001b00147213 */ /* 0x000fe20000000000 */
[----:B------:R-:W-:Y:S01]  /*0da0*/  IMAD.U32 R14, RZ, RZ, UR14 ;  /* 0x0000000eff0e7e24 */ /* 0x000fe2000f8e00ff */
[----:B------:R-:W-:Y:S02]  /*0db0*/  LOP3.LUT R11, R23, 0x18, RZ, 0xfc, !PT ;  /* 0x00000018170b7812 */ /* 0x000fe400078efcff */
[----:B------:R-:W-:Y:S02]  /*0dc0*/  PRMT R56, RZ, 0x7610, R56 ;  /* 0x00007610ff387816 */ /* 0x000fe40000000038 */
[C---:B------:R-:W-:Y:S02]  /*0dd0*/  LEA.HI R21, R25.reuse, 0xc, RZ, 0x1a ;  /* 0x0000000c19157811 */ /* 0x040fe400078fd0ff */
[----:B0-----:R-:W-:Y:S02]  /*0de0*/  LEA.HI R3, R25, 0x1c, RZ, 0x1a ;  /* 0x0000001c19037811 */ /* 0x001fe400078fd0ff */
[----:B------:R-:W-:-:S02]  /*0df0*/  PRMT R54, RZ, 0x7610, R54 ;  /* 0x00007610ff367816 */ /* 0x000fc40000000036 */
[----:B------:R-:W-:Y:S01]  /*0e00*/  SHF.R.U32.HI R31, RZ, 0x5, R25 ;  /* 0x00000005ff1f7819 */ /* 0x000fe20000011619 */
[----:B------:R-:W-:Y:S01]  /*0e10*/  IMAD.SHL.U32 R0, R0, 0x40, RZ ;  /* 0x0000004000007824 */ /* 0x000fe200078e00ff */
[----:B------:R-:W-:Y:S01]  /*0e20*/  PRMT R50, RZ, 0x7610, R50 ;  /* 0x00007610ff327816 */ /* 0x000fe20000000032 */
[----:B-1----:R-:W0:Y:S01]  /*0e30*/  LDCU UR4, c[0x0][0x3b0] ;  /* 0x00007600ff0477ac */ /* 0x002e220008000800 */
[----:B------:R-:W2:Y:S01]  /*0e40*/  @P2 LDG.E.U8 R48, desc[UR20][R6.64] ;  /* 0x0000001406302981 */ /* 0x000ea2000c1e1100 */
[----:B------:R-:W-:-:S03]  /*0e50*/  ISETP.LT.AND P2, PT, R5, UR18, P0 ;  /* 0x0000001205007c0c */ /* 0x000fc60008741270 */
[----:B------:R-:W3:Y:S01]  /*0e60*/  @P1 LDG.E.U8 R60, desc[UR20][R8.64] ;  /* 0x00000014083c1981 */ /* 0x000ee2000c1e1100 */
[C---:B------:R-:W-:Y:S01]  /*0e70*/  IADD3 R10, P1, PT, R13.reuse, R34, RZ ;  /* 0x000000220d0a7210 */ /* 0x040fe20007f3e0ff */
[----:B------:R-:W1:Y:S01]  /*0e80*/  I2F.RP R22, R20 ;  /* 0x0000001400167306 */ /* 0x000e620000209400 */
[----:B------:R-:W-:Y:S01]  /*0e90*/  PLOP3.LUT P0, PT, PT, PT, UP1, 0x80, 0x8 ;  /* 0x000000000008781c */ /* 0x000fe20003f0f018 */
[----:B------:R-:W-:Y:S01]  /*0ea0*/  IMAD R15, R14, 0x4, R37 ;  /* 0x000000040e0f7824 */ /* 0x000fe200078e0225 */
[----:B------:R-:W-:Y:S02]  /*0eb0*/  LEA.HI.X.SX32 R13, R13, R30, 0x1, P1 ;  /* 0x0000001e0d0d7211 */ /* 0x000fe400008f0eff */
[----:B------:R-:W-:-:S03]  /*0ec0*/  ISETP.LT.AND P0, PT, R11, UR18, P0 ;  /* 0x000000120b007c0c */ /* 0x000fc60008701270 */
[----:B------:R-:W-:-:S05]  /*0ed0*/  @P2 IMAD.MOV.U32 R12, RZ, RZ, R10 ;  /* 0x000000ffff0c2224 */ /* 0x000fca00078e000a */
[----:B------:R4:W5:Y:S01]  /*0ee0*/  @P2 LDG.E.U8 R58, desc[UR20][R12.64] ;  /* 0x000000140c3a2981 */ /* 0x000962000c1e1100 */
[----:B------:R-:W-:Y:S01]  /*0ef0*/  PLOP3.LUT P1, PT, PT, PT, UP1, 0x80, 0x8 ;  /* 0x000000000008781c */ /* 0x000fe20003f2f018 */
[----:B-1----:R-:W1:Y:S01]  /*0f00*/  MUFU.RCP R22, R22 ;  /* 0x0000001600167308 */ /* 0x002e620000001000 */
[C---:B------:R-:W-:Y:S02]  /*0f10*/  IMAD R17, R21.reuse, UR14, RZ ;  /* 0x0000000e15117c24 */ /* 0x040fe4000f8e02ff */
[----:B------:R-:W-:-:S03]  /*0f20*/  ISETP.LT.AND P1, PT, R21, UR18, P1 ;  /* 0x0000001215007c0c */ /* 0x000fc60008f21270 */
[-C--:B------:R-:W-:Y:S02]  /*0f30*/  IADD3 R14, P4, PT, R17, R34.reuse, RZ ;  /* 0x00000022110e7210 */ /* 0x080fe40007f9e0ff */
[----:B----4-:R-:W-:-:S04]  /*0f40*/  IADD3 R12, P2, PT, R15, R34, RZ ;  /* 0x000000220f0c7210 */ /* 0x010fc80007f5e0ff */
[-C--:B------:R-:W-:Y:S01]  /*0f50*/  LEA.HI.X.SX32 R15, R15, R30.reuse, 0x1, P2 ;  /* 0x0000001e0f0f7211 */ /* 0x080fe200010f0eff */
[----:B------:R-:W-:Y:S01]  /*0f60*/  @P0 IMAD.MOV.U32 R28, RZ, RZ, R12 ;  /* 0x000000ffff1c0224 */ /* 0x000fe200078e000c */
[----:B------:R-:W-:Y:S02]  /*0f70*/  LEA.HI.X.SX32 R17, R17, R30, 0x1, P4 ;  /* 0x0000001e11117211 */ /* 0x000fe400020f0eff */
[----:B------:R-:W-:Y:S01]  /*0f80*/  PLOP3.LUT P2, PT, PT, PT, UP1, 0x80, 0x8 ;  /* 0x000000000008781c */ /* 0x000fe20003f4f018 */
[----:B------:R-:W-:-:S05]  /*0f90*/  @P0 IMAD.MOV.U32 R29, RZ, RZ, R15 ;  /* 0x000000ffff1d0224 */ /* 0x000fca00078e000f */
[----:B------:R1:W4:Y:S01]  /*0fa0*/  @P0 LDG.E.U8 R56, desc[UR20][R28.64] ;  /* 0x000000141c380981 */ /* 0x000322000c1e1100 */
[----:B------:R-:W-:Y:S01]  /*0fb0*/  @P1 IMAD.MOV.U32 R32, RZ, RZ, R14 ;  /* 0x000000ffff201224 */ /* 0x000fe200078e000e */
[----:B------:R-:W-:Y:S01]  /*0fc0*/  ISETP.LT.AND P0, PT, R3, UR18, P2 ;  /* 0x0000001203007c0c */ /* 0x000fe20009701270 */
[----:B------:R-:W-:Y:S01]  /*0fd0*/  @P1 IMAD.MOV.U32 R33, RZ, RZ, R17 ;  /* 0x000000ffff211224 */ /* 0x000fe200078e0011 */
[----:B------:R-:W-:Y:S01]  /*0fe0*/  SGXT.U32 R31, R31, 0x3 ;  /* 0x000000031f1f781a */ /* 0x000fe20000000000 */
[----:B------:R-:W-:-:S03]  /*0ff0*/  IMAD R19, R3, UR14, RZ ;  /* 0x0000000e03137c24 */ /* 0x000fc6000f8e02ff */
[----:B------:R0:W2:Y:S01]  /*1000*/  @P1 LDG.E.U8 R54, desc[UR20][R32.64] ;  /* 0x0000001420361981 */ /* 0x0000a2000c1e1100 */
[----:B-1----:R-:W-:Y:S01]  /*1010*/  VIADD R28, R22, 0xffffffe ;  /* 0x0ffffffe161c7836 */ /* 0x002fe20000000000 */
[----:B------:R-:W-:-:S03]  /*1020*/  IADD3 R16, P2, PT, R19, R34, RZ ;  /* 0x0000002213107210 */ /* 0x000fc60007f5e0ff */
[----:B------:R1:W0:Y:S01]  /*1030*/  F2I.FTZ.U32.TRUNC.NTZ R29, R28 ;  /* 0x0000001c001d7305 */ /* 0x000222000021f000 */
[----:B------:R-:W-:Y:S01]  /*1040*/  LOP3.LUT R24, R0, R31, RZ, 0xfc, !PT ;  /* 0x0000001f00187212 */ /* 0x000fe200078efcff */
[----:B------:R-:W-:Y:S01]  /*1050*/  @P0 IMAD.MOV.U32 R18, RZ, RZ, R16 ;  /* 0x000000ffff120224 */ /* 0x000fe200078e0010 */
[----:B------:R-:W-:Y:S01]  /*1060*/  LEA.HI.X.SX32 R19, R19, R30, 0x1, P2 ;  /* 0x0000001e13137211 */ /* 0x000fe200010f0eff */
[----:B-1----:R-:W-:Y:S02]  /*1070*/  IMAD.MOV.U32 R28, RZ, RZ, RZ ;  /* 0x000000ffff1c7224 */ /* 0x002fe400078e00ff */
[----:B0-----:R-:W-:Y:S01]  /*1080*/  IMAD.MOV R33, RZ, RZ, -R29 ;  /* 0x000000ffff217224 */ /* 0x001fe200078e0a1d */
[----:B------:R-:W-:Y:S01]  /*1090*/  LOP3.LUT R36, R24, 0x10, RZ, 0xfc, !PT ;  /* 0x0000001018247812 */ /* 0x000fe200078efcff */
[----:B------:R0:W2:Y:S02]  /*10a0*/  @P0 LDG.E.U8 R50, desc[UR20][R18.64] ;  /* 0x0000001412320981 */ /* 0x0000a4000c1e1100 */
[----:B------:R-:W-:Y:S01]  /*10b0*/  IMAD R31, R33, R20, RZ ;  /* 0x00000014211f7224 */ /* 0x000fe200078e02ff */
[----:B------:R-:W-:-:S03]  /*10c0*/  IABS R33, R24 ;  /* 0x0000001800217213 */ /* 0x000fc60000000000 */
[----:B------:R-:W-:Y:S01]  /*10d0*/  IMAD.HI.U32 R28, R29, R31, R28 ;  /* 0x0000001f1d1c7227 */ /* 0x000fe200078e001c */
[----:B------:R-:W-:Y:S02]  /*10e0*/  IABS R31, R36 ;  /* 0x00000024001f7213 */ /* 0x000fe40000000000 */
[----:B------:R-:W-:-:S03]  /*10f0*/  LOP3.LUT R22, R24, 0x8, RZ, 0xfc, !PT ;  /* 0x0000000818167812 */ /* 0x000fc600078efcff */
[----:B0-----:R-:W-:Y:S01]  /*1100*/  IMAD.HI.U32 R18, R28, R33, RZ ;  /* 0x000000211c127227 */ /* 0x001fe200078e00ff */
[----:B------:R-:W-:Y:S02]  /*1110*/  IABS R43, R22 ;  /* 0x00000016002b7213 */ /* 0x000fe40000000000 */
[----:B------:R-:W-:Y:S01]  /*1120*/  LOP3.LUT R40, R24, 0x18, RZ, 0xfc, !PT ;  /* 0x0000001818287812 */ /* 0x000fe200078efcff */
[----:B------:R-:W-:Y:S02]  /*1130*/  IMAD.MOV R29, RZ, RZ, -R18 ;  /* 0x000000ffff1d7224 */ /* 0x000fe400078e0a12 */
[----:B------:R-:W-:Y:S01]  /*1140*/  IMAD.HI.U32 R18, R28, R31, RZ ;  /* 0x0000001f1c127227 */ /* 0x000fe200078e00ff */
[----:B------:R-:W-:Y:S02]  /*1150*/  IABS R41, R40 ;  /* 0x0000002800297213 */ /* 0x000fe40000000000 */
[----:B------:R-:W-:Y:S01]  /*1160*/  LOP3.LUT R42, R24, 0x28, RZ, 0xfc, !PT ;  /* 0x00000028182a7812 */ /* 0x000fe200078efcff */
[----:B------:R-:W-:-:S02]  /*1170*/  IMAD.MOV R18, RZ, RZ, -R18 ;  /* 0x000000ffff127224 */ /* 0x000fc400078e0a12 */
[----:B------:R-:W-:Y:S01]  /*1180*/  IMAD.HI.U32 R26, R28, R43, RZ ;  /* 0x0000002b1c1a7227 */ /* 0x000fe200078e00ff */
[----:B------:R-:W-:-:S03]  /*1190*/  LOP3.LUT R46, R24, 0x20, RZ, 0xfc, !PT ;  /* 0x00000020182e7812 */ /* 0x000fc600078efcff */
[C---:B------:R-:W-:Y:S01]  /*11a0*/  IMAD R33, R20.reuse, R29, R33 ;  /* 0x0000001d14217224 */ /* 0x040fe200078e0221 */
[----:B------:R-:W-:Y:S01]  /*11b0*/  IABS R29, R42 ;  /* 0x0000002a001d7213 */ /* 0x000fe20000000000 */
[----:B------:R-:W-:Y:S01]  /*11c0*/  IMAD R31, R20, R18, R31 ;  /* 0x00000012141f7224 */ /* 0x000fe200078e021f */
[----:B------:R-:W-:Y:S01]  /*11d0*/  LOP3.LUT R38, R24, 0x30, RZ, 0xfc, !PT ;  /* 0x0000003018267812 */ /* 0x000fe200078efcff */
[----:B------:R-:W-:Y:S02]  /*11e0*/  IMAD.MOV R26, RZ, RZ, -R26 ;  /* 0x000000ffff1a7224 */ /* 0x000fe400078e0a1a */
[----:B------:R-:W-:Y:S01]  /*11f0*/  IMAD.HI.U32 R18, R28, R41, RZ ;  /* 0x000000291c127227 */ /* 0x000fe200078e00ff */
[----:B------:R-:W-:Y:S02]  /*1200*/  IABS R47, R46 ;  /* 0x0000002e002f7213 */ /* 0x000fe40000000000 */
[----:B------:R-:W-:Y:S01]  /*1210*/  IABS R51, R38 ;  /* 0x0000002600337213 */ /* 0x000fe20000000000 */
[----:B------:R-:W-:-:S02]  /*1220*/  IMAD R43, R20, R26, R43 ;  /* 0x0000001a142b7224 */ /* 0x000fc400078e022b */
[----:B------:R-:W-:Y:S02]  /*1230*/  IMAD.MOV R39, RZ, RZ, -R18 ;  /* 0x000000ffff277224 */ /* 0x000fe400078e0a12 */
[----:B------:R-:W-:Y:S01]  /*1240*/  IMAD.HI.U32 R18, R28, R29, RZ ;  /* 0x0000001d1c127227 */ /* 0x000fe200078e00ff */
[----:B------:R-:W-:-:S03]  /*1250*/  LOP3.LUT R32, R24, 0x38, RZ, 0xfc, !PT ;  /* 0x0000003818207812 */ /* 0x000fc600078efcff */
[----:B------:R-:W-:Y:S01]  /*1260*/  IMAD.HI.U32 R26, R28, R47, RZ ;  /* 0x0000002f1c1a7227 */ /* 0x000fe200078e00ff */
[C---:B------:R-:W-:Y:S02]  /*1270*/  ISETP.GT.U32.AND P2, PT, R20.reuse, R33, PT ;  /* 0x000000211400720c */ /* 0x040fe40003f44070 */
[C---:B------:R-:W-:Y:S01]  /*1280*/  ISETP.GT.U32.AND P6, PT, R20.reuse, R43, PT ;  /* 0x0000002b1400720c */ /* 0x040fe20003fc4070 */
[----:B------:R-:W-:Y:S02]  /*1290*/  IMAD R41, R20, R39, R41 ;  /* 0x0000002714297224 */ /* 0x000fe400078e0229 */
[----:B------:R-:W-:Y:S02]  /*12a0*/  IMAD.MOV R44, RZ, RZ, -R18 ;  /* 0x000000ffff2c7224 */ /* 0x000fe400078e0a12 */
[----:B------:R-:W-:Y:S01]  /*12b0*/  IMAD.HI.U32 R18, R28, R51, RZ ;  /* 0x000000331c127227 */ /* 0x000fe200078e00ff */
[----:B------:R-:W-:-:S03]  /*12c0*/  IABS R45, R32 ;  /* 0x00000020002d7213 */ /* 0x000fc60000000000 */
[----:B------:R-:W-:Y:S01]  /*12d0*/  IMAD.MOV R26, RZ, RZ, -R26 ;  /* 0x000000ffff1a7224 */ /* 0x000fe200078e0a1a */
[C---:B------:R-:W-:Y:S01]  /*12e0*/  ISETP.GT.U32.AND P5, PT, R20.reuse, R41, PT ;  /* 0x000000291400720c */ /* 0x040fe20003fa4070 */
[----:B------:R-:W-:Y:S01]  /*12f0*/  IMAD.MOV R18, RZ, RZ, -R18 ;  /* 0x000000ffff127224 */ /* 0x000fe200078e0a12 */
[C---:B------:R-:W-:Y:S01]  /*1300*/  ISETP.GT.U32.AND P4, PT, R20.reuse, R31, PT ;  /* 0x0000001f1400720c */ /* 0x040fe20003f84070 */
[----:B------:R-:W-:Y:S02]  /*1310*/  IMAD R39, R20, R26, R47 ;  /* 0x0000001a14277224 */ /* 0x000fe400078e022f */
[----:B------:R-:W-:-:S04]  /*1320*/  IMAD.HI.U32 R28, R28, R45, RZ ;  /* 0x0000002d1c1c7227 */ /* 0x000fc800078e00ff */
[C---:B------:R-:W-:Y:S01]  /*1330*/  IMAD R51, R20.reuse, R18, R51 ;  /* 0x0000001214337224 */ /* 0x040fe200078e0233 */
[C---:B------:R-:W-:Y:S01]  /*1340*/  ISETP.GT.U32.AND P0, PT, R20.reuse, R39, PT ;  /* 0x000000271400720c */ /* 0x040fe20003f04070 */
[----:B------:R-:W-:Y:S02]  /*1350*/  IMAD.MOV R28, RZ, RZ, -R28 ;  /* 0x000000ffff1c7224 */ /* 0x000fe400078e0a1c */
[C---:B------:R-:W-:Y:S02]  /*1360*/  IMAD R29, R20.reuse, R44, R29 ;  /* 0x0000002c141d7224 */ /* 0x040fe400078e021d */
[--C-:B------:R-:W-:Y:S01]  /*1370*/  @!P2 IMAD.IADD R33, R33, 0x1, -R20.reuse ;  /* 0x000000012121a824 */ /* 0x100fe200078e0a14 */
[C---:B------:R-:W-:Y:S01]  /*1380*/  ISETP.GT.U32.AND P2, PT, R20.reuse, R51, PT ;  /* 0x000000331400720c */ /* 0x040fe20003f44070 */
[--C-:B------:R-:W-:Y:S02]  /*1390*/  @!P6 IMAD.IADD R43, R43, 0x1, -R20.reuse ;  /* 0x000000012b2be824 */ /* 0x100fe400078e0a14 */
[C---:B------:R-:W-:Y:S01]  /*13a0*/  IMAD R45, R20.reuse, R28, R45 ;  /* 0x0000001c142d7224 */ /* 0x040fe200078e022d */
[C---:B------:R-:W-:Y:S01]  /*13b0*/  ISETP.GT.U32.AND P1, PT, R20.reuse, R29, PT ;  /* 0x0000001d1400720c */ /* 0x040fe20003f24070 */
[--C-:B------:R-:W-:Y:S01]  /*13c0*/  @!P5 IMAD.IADD R41, R41, 0x1, -R20.reuse ;  /* 0x000000012929d824 */ /* 0x100fe200078e0a14 */
[C---:B------:R-:W-:Y:S01]  /*13d0*/  ISETP.GT.U32.AND P5, PT, R20.reuse, R43, PT ;  /* 0x0000002b1400720c */ /* 0x040fe20003fa4070 */
[--C-:B------:R-:W-:Y:S01]  /*13e0*/  @!P4 IMAD.IADD R31, R31, 0x1, -R20.reuse ;  /* 0x000000011f1fc824 */ /* 0x100fe200078e0a14 */
[----:B------:R-:W-:Y:S01]  /*13f0*/  ISETP.GT.U32.AND P6, PT, R20, R45, PT ;  /* 0x0000002d1400720c */ /* 0x000fe20003fc4070 */
[----:B------:R-:W-:-:S03]  /*1400*/  @!P0 IMAD.IADD R39, R39, 0x1, -R20 ;  /* 0x0000000127278824 */ /* 0x000fc600078e0a14 */
[C---:B------:R-:W-:Y:S01]  /*1410*/  ISETP.GT.U32.AND P0, PT, R20.reuse, R31, PT ;  /* 0x0000001f1400720c */ /* 0x040fe20003f04070 */
[----:B------:R-:W-:Y:S01]  /*1420*/  @!P2 IMAD.IADD R51, R51, 0x1, -R20 ;  /* 0x000000013333a824 */ /* 0x000fe200078e0a14 */
[----:B------:R-:W-:-:S03]  /*1430*/  ISETP.GT.U32.AND P4, PT, R20, R33, PT ;  /* 0x000000211400720c */ /* 0x000fc60003f84070 */
[--C-:B------:R-:W-:Y:S01]  /*1440*/  @!P1 IMAD.IADD R29, R29, 0x1, -R20.reuse ;  /* 0x000000011d1d9824 */ /* 0x100fe200078e0a14 */
[C---:B------:R-:W-:Y:S01]  /*1450*/  ISETP.GT.U32.AND P1, PT, R20.reuse, R41, PT ;  /* 0x000000291400720c */ /* 0x040fe20003f24070 */
[--C-:B------:R-:W-:Y:S01]  /*1460*/  @!P5 IMAD.IADD R43, R43, 0x1, -R20.reuse ;  /* 0x000000012b2bd824 */ /* 0x100fe200078e0a14 */
[C---:B------:R-:W-:Y:S01]  /*1470*/  ISETP.GT.U32.AND P5, PT, R20.reuse, R51, PT ;  /* 0x000000331400720c */ /* 0x040fe20003fa4070 */
[----:B------:R-:W-:Y:S01]  /*1480*/  @!P6 IMAD.IADD R45, R45, 0x1, -R20 ;  /* 0x000000012d2de824 */ /* 0x000fe200078e0a14 */
[----:B------:R-:W-:-:S03]  /*1490*/  ISETP.GT.U32.AND P2, PT, R20, R39, PT ;  /* 0x000000271400720c */ /* 0x000fc60003f44070 */
[--C-:B------:R-:W-:Y:S01]  /*14a0*/  @!P0 IMAD.IADD R31, R31, 0x1, -R20.reuse ;  /* 0x000000011f1f8824 */ /* 0x100fe200078e0a14 */
[C---:B------:R-:W-:Y:S01]  /*14b0*/  ISETP.GT.U32.AND P0, PT, R20.reuse, R45, PT ;  /* 0x0000002d1400720c */ /* 0x040fe20003f04070 */
[----:B------:R-:W-:Y:S01]  /*14c0*/  @!P4 IMAD.IADD R33, R33, 0x1, -R20 ;  /* 0x000000012121c824 */ /* 0x000fe200078e0a14 */
[----:B------:R-:W-:-:S03]  /*14d0*/  ISETP.GT.U32.AND P4, PT, R20, R29, PT ;  /* 0x0000001d1400720c */ /* 0x000fc60003f84070 */
[--C-:B------:R-:W-:Y:S01]  /*14e0*/  @!P1 IMAD.IADD R41, R41, 0x1, -R20.reuse ;  /* 0x0000000129299824 */ /* 0x100fe200078e0a14 */
[----:B------:R-:W-:Y:S01]  /*14f0*/  ISETP.GE.AND P1, PT, R24, RZ, PT ;  /* 0x000000ff1800720c */ /* 0x000fe20003f26270 */
[--C-:B------:R-:W-:Y:S01]  /*1500*/  @!P5 IMAD.IADD R51, R51, 0x1, -R20.reuse ;  /* 0x000000013333d824 */ /* 0x100fe200078e0a14 */
[----:B------:R-:W-:Y:S01]  /*1510*/  ISETP.GE.AND P5, PT, R40, RZ, PT ;  /* 0x000000ff2800720c */ /* 0x000fe20003fa6270 */
[----:B------:R-:W-:Y:S01]  /*1520*/  @!P2 IMAD.IADD R39, R39, 0x1, -R20 ;  /* 0x000000012727a824 */ /* 0x000fe200078e0a14 */
[----:B------:R-:W-:-:S03]  /*1530*/  ISETP.GE.AND P2, PT, R22, RZ, PT ;  /* 0x000000ff1600720c */ /* 0x000fc60003f46270 */
[--C-:B------:R-:W-:Y:S01]  /*1540*/  @!P0 IMAD.IADD R45, R45, 0x1, -R20.reuse ;  /* 0x000000012d2d8824 */ /* 0x100fe200078e0a14 */
[----:B------:R-:W-:Y:S01]  /*1550*/  ISETP.GE.AND P0, PT, R46, RZ, PT ;  /* 0x000000ff2e00720c */ /* 0x000fe20003f06270 */
[----:B------:R-:W-:Y:S01]  /*1560*/  @!P4 IMAD.IADD R29, R29, 0x1, -R20 ;  /* 0x000000011d1dc824 */ /* 0x000fe200078e0a14 */
[----:B------:R-:W-:Y:S02]  /*1570*/  LOP3.LUT R18, R25, 0x1f, RZ, 0xc0, !PT ;  /* 0x0000001f19127812 */ /* 0x000fe400078ec0ff */
[----:B------:R-:W-:Y:S01]  /*1580*/  LOP3.LUT R40, RZ, R27, RZ, 0x33, !PT ;  /* 0x0000001bff287212 */ /* 0x000fe200078e33ff */
[----:B------:R-:W-:Y:S01]  /*1590*/  @!P1 IMAD.MOV R33, RZ, RZ, -R33 ;  /* 0x000000ffff219224 */ /* 0x000fe200078e0a21 */
[----:B------:R-:W-:Y:S01]  /*15a0*/  ISETP.GE.AND P1, PT, R42, RZ, PT ;  /* 0x000000ff2a00720c */ /* 0x000fe20003f26270 */
[----:B------:R-:W-:Y:S01]  /*15b0*/  @!P5 IMAD.MOV R41, RZ, RZ, -R41 ;  /* 0x000000ffff29d224 */ /* 0x000fe200078e0a29 */
[----:B------:R-:W-:Y:S02]  /*15c0*/  ISETP.NE.AND P5, PT, R27, RZ, PT ;  /* 0x000000ff1b00720c */ /* 0x000fe40003fa5270 */
[----:B------:R-:W-:Y:S01]  /*15d0*/  ISETP.GE.AND P4, PT, R36, RZ, PT ;  /* 0x000000ff2400720c */ /* 0x000fe20003f86270 */
[----:B------:R-:W-:Y:S01]  /*15e0*/  @!P2 IMAD.MOV R43, RZ, RZ, -R43 ;  /* 0x000000ffff2ba224 */ /* 0x000fe200078e0a2b */
[----:B------:R-:W-:Y:S01]  /*15f0*/  ISETP.GE.AND P2, PT, R38, RZ, PT ;  /* 0x000000ff2600720c */ /* 0x000fe20003f46270 */
[----:B------:R-:W-:Y:S01]  /*1600*/  IMAD R47, R18, UR15, RZ ;  /* 0x0000000f122f7c24 */ /* 0x000fe2000f8e02ff */
[----:B------:R-:W-:Y:S01]  /*1610*/  SEL R27, R40, R33, !P5 ;  /* 0x00000021281b7207 */ /* 0x000fe20006800000 */
[----:B------:R-:W-:Y:S01]  /*1620*/  @!P0 IMAD.MOV R39, RZ, RZ, -R39 ;  /* 0x000000ffff278224 */ /* 0x000fe200078e0a27 */
[----:B------:R-:W-:-:S02]  /*1630*/  PLOP3.LUT P0, PT, PT, PT, UP1, 0x80, 0x8 ;  /* 0x000000000008781c */ /* 0x000fc40003f0f018 */
[----:B------:R-:W-:Y:S01]  /*1640*/  SEL R28, R40, R43, !P5 ;  /* 0x0000002b281c7207 */ /* 0x000fe20006800000 */
[----:B------:R-:W-:Y:S01]  /*1650*/  IMAD R27, R27, UR4, RZ ;  /* 0x000000041b1b7c24 */ /* 0x000fe2000f8e02ff */
[C---:B------:R-:W-:Y:S02]  /*1660*/  IADD3 R44, P6, PT, R47.reuse, UR26, RZ ;  /* 0x0000001a2f2c7c10 */ /* 0x040fe4000ffde0ff */
[----:B------:R-:W-:Y:S01]  /*1670*/  ISETP.LT.AND P0, PT, R18, UR18, P0 ;  /* 0x0000001212007c0c */ /* 0x000fe20008701270 */
[----:B------:R-:W-:Y:S01]  /*1680*/  @!P1 IMAD.MOV R29, RZ, RZ, -R29 ;  /* 0x000000ffff1d9224 */ /* 0x000fe200078e0a1d */
[----:B------:R-:W-:Y:S01]  /*1690*/  LEA.HI.X.SX32 R47, R47, UR27, 0x1, P6 ;  /* 0x0000001b2f2f7c11 */ /* 0x000fe2000b0f0eff */
[----:B------:R-:W-:Y:S01]  /*16a0*/  @!P4 IMAD.MOV R31, RZ, RZ, -R31 ;  /* 0x000000ffff1fc224 */ /* 0x000fe200078e0a1f */
[C---:B------:R-:W-:Y:S01]  /*16b0*/  IADD3 R20, P1, PT, R27.reuse, R44, RZ ;  /* 0x0000002c1b147210 */ /* 0x040fe20007f3e0ff */
[----:B------:R-:W-:Y:S01]  /*16c0*/  IMAD R28, R28, UR4, RZ ;  /* 0x000000041c1c7c24 */ /* 0x000fe2000f8e02ff */
[----:B------:R-:W-:Y:S01]  /*16d0*/  ISETP.GE.AND P4, PT, R32, RZ, PT ;  /* 0x000000ff2000720c */ /* 0x000fe20003f86270 */
[----:B------:R-:W-:Y:S01]  /*16e0*/  @!P2 IMAD.MOV R51, RZ, RZ, -R51 ;  /* 0x000000ffff33a224 */ /* 0x000fe200078e0a33 */
[----:B------:R-:W-:-:S02]  /*16f0*/  LEA.HI.X.SX32 R27, R27, R47, 0x1, P1 ;  /* 0x0000002f1b1b7211 */ /* 0x000fc400008f0eff */
[----:B------:R-:W-:Y:S02]  /*1700*/  IADD3 R22, P1, PT, R28, R44, RZ ;  /* 0x0000002c1c167210 */ /* 0x000fe40007f3e0ff */
[C---:B------:R-:W-:Y:S02]  /*1710*/  SEL R33, R40.reuse, R31, !P5 ;  /* 0x0000001f28217207 */ /* 0x040fe40006800000 */
[C---:B------:R-:W-:Y:S02]  /*1720*/  SEL R36, R40.reuse, R39, !P5 ;  /* 0x0000002728247207 */ /* 0x040fe40006800000 */
[C---:B------:R-:W-:Y:S02]  /*1730*/  SEL R38, R40.reuse, R29, !P5 ;  /* 0x0000001d28267207 */ /* 0x040fe40006800000 */
[----:B------:R-:W-:Y:S02]  /*1740*/  SEL R39, R40, R51, !P5 ;  /* 0x0000003328277207 */ /* 0x000fe40006800000 */
[----:B------:R-:W-:-:S02]  /*1750*/  PRMT R51, RZ, 0x7610, R51 ;  /* 0x00007610ff337816 */ /* 0x000fc40000000033 */
[----:B------:R-:W-:Y:S01]  /*1760*/  LEA.HI.X.SX32 R29, R28, R47, 0x1, P1 ;  /* 0x0000002f1c1d7211 */ /* 0x000fe200008f0eff */
[----:B------:R-:W-:Y:S02]  /*1770*/  @P0 IMAD.MOV.U32 R28, RZ, RZ, R22 ;  /* 0x000000ffff1c0224 */ /* 0x000fe400078e0016 */
[----:B------:R-:W-:Y:S01]  /*1780*/  IMAD R33, R33, UR4, RZ ;  /* 0x0000000421217c24 */ /* 0x000fe2000f8e02ff */
[----:B------:R-:W-:Y:S01]  /*1790*/  PRMT R49, RZ, 0x7610, R49 ;  /* 0x00007610ff317816 */ /* 0x000fe20000000031 */
[----:B------:R-:W-:Y:S01]  /*17a0*/  @!P4 IMAD.MOV R45, RZ, RZ, -R45 ;  /* 0x000000ffff2dc224 */ /* 0x000fe200078e0a2d */
[----:B------:R-:W-:Y:S01]  /*17b0*/  LOP3.LUT R24, R23, 0x4, RZ, 0xfc, !PT ;  /* 0x0000000417187812 */ /* 0x000fe200078efcff */
[----:B------:R-:W-:Y:S01]  /*17c0*/  @P0 IMAD.MOV.U32 R26, RZ, RZ, R20 ;  /* 0x000000ffff1a0224 */ /* 0x000fe200078e0014 */
[----:B------:R-:W-:Y:S01]  /*17d0*/  PLOP3.LUT P1, PT, PT, PT, UP1, 0x80, 0x8 ;  /* 0x000000000008781c */ /* 0x000fe20003f2f018 */
[----:B------:R0:W4:Y:S01]  /*17e0*/  @P0 LDG.E.U8 R51, desc[UR20][R28.64] ;  /* 0x000000141c330981 */ /* 0x000122000c1e1100 */
[----:B------:R-:W-:-:S02]  /*17f0*/  SEL R41, R40, R41, !P5 ;  /* 0x0000002928297207 */ /* 0x000fc40006800000 */
[----:B------:R-:W-:Y:S01]  /*1800*/  ISETP.LT.AND P1, PT, R24, UR18, P1 ;  /* 0x0000001218007c0c */ /* 0x000fe20008f21270 */
[----:B------:R1:W4:Y:S01]  /*1810*/  @P0 LDG.E.U8 R49, desc[UR20][R26.64] ;  /* 0x000000141a310981 */ /* 0x000322000c1e1100 */
[----:B------:R-:W-:Y:S02]  /*1820*/  SEL R40, R40, R45, !P5 ;  /* 0x0000002d28287207 */ /* 0x000fe40006800000 */
[----:B------:R-:W-:Y:S02]  /*1830*/  IADD3 R32, P4, PT, R35, R34, RZ ;  /* 0x0000002223207210 */ /* 0x000fe40007f9e0ff */
[----:B0-----:R-:W-:Y:S02]  /*1840*/  IADD3 R28, P6, PT, R33, R44, RZ ;  /* 0x0000002c211c7210 */ /* 0x001fe40007fde0ff */
[----:B------:R-:W-:Y:S02]  /*1850*/  PLOP3.LUT P2, PT, PT, PT, UP1, 0x80, 0x8 ;  /* 0x000000000008781c */ /* 0x000fe40003f4f018 */
[----:B-1----:R-:W-:-:S02]  /*1860*/  LOP3.LUT R26, R23, 0x14, RZ, 0xfc, !PT ;  /* 0x00000014171a7812 */ /* 0x002fc400078efcff */
[----:B------:R-:W-:Y:S02]  /*1870*/  IADD3 R34, P5, PT, R37, R34, RZ ;  /* 0x0000002225227210 */ /* 0x000fe40007fbe0ff */
[----:B------:R-:W-:Y:S02]  /*1880*/  LEA.HI.X.SX32 R33, R33, R47, 0x1, P6 ;  /* 0x0000002f21217211 */ /* 0x000fe400030f0eff */
[----:B------:R-:W-:Y:S02]  /*1890*/  ISETP.LT.AND P2, PT, R26, UR18, P2 ;  /* 0x000000121a007c0c */ /* 0x000fe40009741270 */
[----:B------:R-:W-:Y:S01]  /*18a0*/  PRMT R53, RZ, 0x7610, R53 ;  /* 0x00007610ff357816 */ /* 0x000fe20000000035 */
[----:B------:R-:W-:Y:S01]  /*18b0*/  @P0 IMAD.MOV.U32 R31, RZ, RZ, R33 ;  /* 0x000000ffff1f0224 */ /* 0x000fe200078e0021 */
[-C--:B------:R-:W-:Y:S02]  /*18c0*/  LEA.HI.X.SX32 R35, R35, R30.reuse, 0x1, P4 ;  /* 0x0000001e23237211 */ /* 0x080fe400020f0eff */
[----:B------:R-:W-:Y:S01]  /*18d0*/  LEA.HI.X.SX32 R37, R37, R30, 0x1, P5 ;  /* 0x0000001e25257211 */ /* 0x000fe200028f0eff */
[----:B------:R-:W-:Y:S01]  /*18e0*/  @P0 IMAD.MOV.U32 R30, RZ, RZ, R28 ;  /* 0x000000ffff1e0224 */ /* 0x000fe200078e001c */
[----:B------:R-:W-:-:S04]  /*18f0*/  PRMT R55, RZ, 0x7610, R55 ;  /* 0x00007610ff377816 */ /* 0x000fc80000000037 */
[----:B------:R0:W4:Y:S01]  /*1900*/  @P0 LDG.E.U8 R53, desc[UR20][R30.64] ;  /* 0x000000141e350981 */ /* 0x000122000c1e1100 */
[----:B------:R-:W-:Y:S01]  /*1910*/  PRMT R57, RZ, 0x7610, R57 ;  /* 0x00007610ff397816 */ /* 0x000fe20000000039 */
[----:B0-----:R-:W-:Y:S02]  /*1920*/  @P1 IMAD.MOV.U32 R30, RZ, RZ, R32 ;  /* 0x000000ffff1e1224 */ /* 0x001fe400078e0020 */
[----:B------:R-:W-:-:S05]  /*1930*/  @P1 IMAD.MOV.U32 R31, RZ, RZ, R35 ;  /* 0x000000ffff1f1224 */ /* 0x000fca00078e0023 */
[----:B------:R0:W4:Y:S01]  /*1940*/  @P1 LDG.E.U8 R55, desc[UR20][R30.64] ;  /* 0x000000141e371981 */ /* 0x000122000c1e1100 */
[----:B------:R-:W-:Y:S02]  /*1950*/  IMAD R41, R41, UR4, RZ ;  /* 0x0000000429297c24 */ /* 0x000fe4000f8e02ff */
[----:B------:R-:W-:Y:S02]  /*1960*/  IMAD R43, R36, UR4, RZ ;  /* 0x00000004242b7c24 */ /* 0x000fe4000f8e02ff */
[----:B0-----:R-:W-:Y:S02]  /*1970*/  @P2 IMAD.MOV.U32 R30, RZ, RZ, R34 ;  /* 0x000000ffff1e2224 */ /* 0x001fe400078e0022 */
[----:B------:R-:W-:Y:S02]  /*1980*/  @P2 IMAD.MOV.U32 R31, RZ, RZ, R37 ;  /* 0x000000ffff1f2224 */ /* 0x000fe400078e0025 */
[----:B------:R-:W-:-:S03]  /*1990*/  IMAD R45, R38, UR4, RZ ;  /* 0x00000004262d7c24 */ /* 0x000fc6000f8e02ff */
[----:B------:R0:W4:Y:S01]  /*19a0*/  @P2 LDG.E.U8 R57, desc[UR20][R30.64] ;  /* 0x000000141e392981 */ /* 0x000122000c1e1100 */
[----:B------:R-:W-:Y:S01]  /*19b0*/  IMAD R46, R39, UR4, RZ ;  /* 0x00000004272e7c24 */ /* 0x000fe2000f8e02ff */
[-C--:B------:R-:W-:Y:S01]  /*19c0*/  IADD3 R36, P1, PT, R41, R44.reuse, RZ ;  /* 0x0000002c29247210 */ /* 0x080fe20007f3e0ff */
[----:B------:R-:W-:Y:S01]  /*19d0*/  IMAD R52, R40, UR4, RZ ;  /* 0x0000000428347c24 */ /* 0x000fe2000f8e02ff */
[-C--:B------:R-:W-:Y:S02]  /*19e0*/  IADD3 R38, P2, PT, R43, R44.reuse, RZ ;  /* 0x0000002c2b267210 */ /* 0x080fe40007f5e0ff */
[----:B0-----:R-:W-:Y:S02]  /*19f0*/  SHF.R.S32.HI R30, RZ, 0x7, R25 ;  /* 0x00000007ff1e7819 */ /* 0x001fe40000011419 */
[----:B------:R-:W-:Y:S02]  /*1a00*/  IADD3 R40, P4, PT, R45, R44, RZ ;  /* 0x0000002c2d287210 */ /* 0x000fe40007f9e0ff */
[----:B------:R-:W-:-:S02]  /*1a10*/  SGXT R30, R30, 0x1 ;  /* 0x000000011e1e781a */ /* 0x000fc40000000200 */
[----:B------:R-:W-:Y:S02]  /*1a20*/  IADD3 R42, P5, PT, R46, R44, RZ ;  /* 0x0000002c2e2a7210 */ /* 0x000fe40007fbe0ff */
[-C--:B------:R-:W-:Y:S02]  /*1a30*/  LEA.HI.X.SX32 R39, R41, R47.reuse, 0x1, P1 ;  /* 0x0000002f29277211 */ /* 0x080fe400008f0eff */
[----:B------:R-:W-:Y:S02]  /*1a40*/  LOP3.LUT R30, R30, 0x90, RZ, 0xc0, !PT ;  /* 0x000000901e1e7812 */ /* 0x000fe400078ec0ff */
[-C--:B------:R-:W-:Y:S02]  /*1a50*/  LEA.HI.X.SX32 R41, R43, R47.reuse, 0x1, P2 ;  /* 0x0000002f2b297211 */ /* 0x080fe400010f0eff */
[-C--:B------:R-:W-:Y:S02]  /*1a60*/  LEA.HI.X.SX32 R43, R45, R47.reuse, 0x1, P4 ;  /* 0x0000002f2d2b7211 */ /* 0x080fe400020f0eff */
[----:B------:R-:W-:Y:S01]  /*1a70*/  LEA.HI.X.SX32 R45, R46, R47, 0x1, P5 ;  /* 0x0000002f2e2d7211 */ /* 0x000fe200028f0eff */
[----:B------:R-:W-:Y:S01]  /*1a80*/  @P0 IMAD.MOV.U32 R31, RZ, RZ, R39 ;  /* 0x000000ffff1f0224 */ /* 0x000fe200078e0027 */
[----:B------:R-:W-:Y:S01]  /*1a90*/  LOP3.LUT R46, R30, 0x7f, R25, 0x78, !PT ;  /* 0x0000007f1e2e7812 */ /* 0x000fe200078e7819 */
[----:B------:R-:W-:Y:S01]  /*1aa0*/  @P0 IMAD.MOV.U32 R30, RZ, RZ, R36 ;  /* 0x000000ffff1e0224 */ /* 0x000fe200078e0024 */
[----:B------:R-:W-:Y:S01]  /*1ab0*/  PRMT R59, RZ, 0x7610, R59 ;  /* 0x00007610ff3b7816 */ /* 0x000fe2000000003b */
[----:B------:R-:W-:-:S04]  /*1ac0*/  @!UP2 UIADD3 UR4, UPT, UPT, -UR7, 0x100000, URZ ;  /* 0x001000000704a890 */ /* 0x000fc8000fffe1ff */
[----:B------:R-:W-:Y:S02]  /*1ad0*/  @!UP2 USHF.L.U32 UR5, UR4, 0xb, URZ ;  /* 0x0000000b0405a899 */ /* 0x000fe400080006ff */
[----:B------:R-:W-:Y:S01]  /*1ae0*/  @!UP2 USHF.L.U32 UR4, UR4, 0x1, URZ ;  /* 0x000000010404a899 */ /* 0x000fe200080006ff */
[----:B------:R-:W-:Y:S01]  /*1af0*/  PRMT R61, RZ, 0x7610, R61 ;  /* 0x00007610ff3d7816 */ /* 0x000fe2000000003d */
[----:B------:R0:W4:Y:S01]  /*1b00*/  @P0 LDG.E.U8 R59, desc[UR20][R30.64] ;  /* 0x000000141e3b0981 */ /* 0x000122000c1e1100 */
[----:B------:R-:W-:Y:S01]  /*1b10*/  IADD3 R44, P6, PT, R52, R44, RZ ;  /* 0x0000002c342c7210 */ /* 0x000fe20007fde0ff */
[----:B------:R-:W-:-:S03]  /*1b20*/  VOTEU.ALL UP1, P3 ;  /* 0x0000000000ff7886 */ /* 0x000fc60001820000 */
[----:B------:R-:W-:Y:S01]  /*1b30*/  LEA.HI.X.SX32 R47, R52, R47, 0x1, P6 ;  /* 0x0000002f342f7211 */ /* 0x000fe200030f0eff */
[----:B0-----:R-:W-:Y:S02]  /*1b40*/  @P0 IMAD.MOV.U32 R30, RZ, RZ, R38 ;  /* 0x000000ffff1e0224 */ /* 0x001fe400078e0026 */
[----:B------:R-:W-:Y:S01]  /*1b50*/  @P0 IMAD.MOV.U32 R31, RZ, RZ, R41 ;  /* 0x000000ffff1f0224 */ /* 0x000fe200078e0029 */
[----:B------:R-:W-:Y:S01]  /*1b60*/  PRMT R52, RZ, 0x7610, R52 ;  /* 0x00007610ff347816 */ /* 0x000fe20000000034 */
[----:B------:R0:W1:Y:S03]  /*1b70*/  @!UP1 SYNCS.EXCH.64 URZ, [UR22+0x2008], UR4 ;  /* 0x0020080416ff95b2 */ /* 0x0000660008000100 */
[----:B------:R0:W4:Y:S04]  /*1b80*/  @P0 LDG.E.U8 R61, desc[UR20][R30.64] ;  /* 0x000000141e3d0981 */ /* 0x000128000c1e1100 */
[----:B---3--:R3:W-:Y:S01]  /*1b90*/  STS.U8 [R46+UR22+0x200], R60 ;  /* 0x0002003c2e007988 */ /* 0x0087e20008000016 */
[----:B0-----:R-:W-:-:S02]  /*1ba0*/  @P0 IMAD.MOV.U32 R30, RZ, RZ, R40 ;  /* 0x000000ffff1e0224 */ /* 0x001fc400078e0028 */
[----:B------:R-:W-:Y:S01]  /*1bb0*/  @P0 IMAD.MOV.U32 R31, RZ, RZ, R43 ;  /* 0x000000ffff1f0224 */ /* 0x000fe200078e002b */
[----:B---3--:R-:W-:-:S04]  /*1bc0*/  PRMT R60, RZ, 0x7610, R60 ;  /* 0x00007610ff3c7816 */ /* 0x008fc8000000003c */
[----:B------:R0:W3:Y:S04]  /*1bd0*/  @P0 LDG.E.U8 R52, desc[UR20][R30.64] ;  /* 0x000000141e340981 */ /* 0x0000e8000c1e1100 */
[----:B-----5:R5:W-:Y:S01]  /*1be0*/  STS.U8 [R46+UR22+0x400], R58 ;  /* 0x0004003a2e007988 */ /* 0x020be20008000016 */
[----:B0-----:R-:W-:Y:S02]  /*1bf0*/  @P0 IMAD.MOV.U32 R30, RZ, RZ, R42 ;  /* 0x000000ffff1e0224 */ /* 0x001fe400078e002a */
[----:B------:R-:W-:Y:S01]  /*1c00*/  @P0 IMAD.MOV.U32 R31, RZ, RZ, R45 ;  /* 0x000000ffff1f0224 */ /* 0x000fe200078e002d */
[----:B-----5:R-:W-:-:S04]  /*1c10*/  PRMT R58, RZ, 0x7610, R58 ;  /* 0x00007610ff3a7816 */ /* 0x020fc8000000003a */
[----:B------:R0:W5:Y:S02]  /*1c20*/  @P0 LDG.E.U8 R60, desc[UR20][R30.64] ;  /* 0x000000141e3c0981 */ /* 0x000164000c1e1100 */
[----:B0-----:R-:W-:Y:S02]  /*1c30*/  @P0 IMAD.MOV.U32 R30, RZ, RZ, R44 ;  /* 0x000000ffff1e0224 */ /* 0x001fe400078e002c */
[----:B------:R-:W-:-:S05]  /*1c40*/  @P0 IMAD.MOV.U32 R31, RZ, RZ, R47 ;  /* 0x000000ffff1f0224 */ /* 0x000fca00078e002f */
[----:B------:R-:W5:Y:S04]  /*1c50*/  @P0 LDG.E.U8 R58, desc[UR20][R30.64] ;  /* 0x000000141e3a0981 */ /* 0x000f68000c1e1100 */
[----:B--2---:R0:W-:Y:S04]  /*1c60*/  STS.U8 [R46+UR22], R48 ;  /* 0x000000302e007988 */ /* 0x0041e80008000016 */
[----:B----4-:R2:W-:Y:S01]  /*1c70*/  STS.U8 [R46+UR22+0x600], R56 ;  /* 0x000600382e007988 */ /* 0x0105e20008000016 */
[----:B0-----:R-:W-:-:S05]  /*1c80*/  LOP3.LUT R48, R46, 0x20, RZ, 0x3c, !PT ;  /* 0x000000202e307812 */ /* 0x001fca00078e3cff */
[----:B------:R2:W-:Y:S04]  /*1c90*/  STS.U8 [R48+UR22+0x300], R54 ;  /* 0x0003003630007988 */ /* 0x0005e80008000016 */
[----:B------:R2:W-:Y:S01]  /*1ca0*/  STS.U8 [R48+UR22+0x700], R50 ;  /* 0x0007003230007988 */ /* 0x0005e20008000016 */
[----:B------:R-:W-:-:S04]  /*1cb0*/  UISETP.NE.U32.AND UP1, UPT, UR8, URZ, UPT ;  /* 0x000000ff0800728c */ /* 0x000fc8000bf25070 */
[----:B------:R-:W-:Y:S02]  /*1cc0*/  UISETP.LT.OR UP2, UPT, UR28, 0x20, UP1 ;  /* 0x000000201c00788c */ /* 0x000fe40008f41670 */
[----:B------:R-:W-:Y:S01]  /*1cd0*/  UISETP.GE.AND UP3, UPT, UR28, 0x40, UPT ;  /* 0x000000401c00788c */ /* 0x000fe2000bf66270 */
[----:B------:R2:W-:Y:S04]  /*1ce0*/  STS.U8 [R48+UR22+0x100], R55 ;  /* 0x0001003730007988 */ /* 0x0005e80008000016 */
[----:B------:R2:W-:Y:S04]  /*1cf0*/  STS.U8 [R48+UR22+0x500], R57 ;  /* 0x0005003930007988 */ /* 0x0005e80008000016 */
[----:B------:R2:W-:Y:S04]  /*1d00*/  STS.U8 [R46+UR22+0x800], R49 ;  /* 0x000800312e007988 */ /* 0x0005e80008000016 */
[----:B------:R2:W-:Y:S04]  /*1d10*/  STS.U8 [R46+UR22+0x900], R51 ;  /* 0x000900332e007988 */ /* 0x0005e80008000016 */
[----:B------:R2:W-:Y:S04]  /*1d20*/  STS.U8 [R46+UR22+0xa00], R53 ;  /* 0x000a00352e007988 */ /* 0x0005e80008000016 */
[----:B------:R2:W-:Y:S04]  /*1d30*/  STS.U8 [R46+UR22+0xb00], R59 ;  /* 0x000b003b2e007988 */ /* 0x0005e80008000016 */
[----:B------:R2:W-:Y:S04]  /*1d40*/  STS.U8 [R46+UR22+0xc00], R61 ;  /* 0x000c003d2e007988 */ /* 0x0005e80008000016 */
[----:B---3--:R2:W-:Y:S04]  /*1d50*/  STS.U8 [R46+UR22+0xd00], R52 ;  /* 0x000d00342e007988 */ /* 0x0085e80008000016 */
[----:B-----5:R2:W-:Y:S04]  /*1d60*/  STS.U8 [R46+UR22+0xe00], R60 ;  /* 0x000e003c2e007988 */ /* 0x0205e80008000016 */
[----:B------:R2:W-:Y:S01]  /*1d70*/  STS.U8 [R46+UR22+0xf00], R58 ;  /* 0x000f003a2e007988 */ /* 0x0005e20008000016 */
[----:B-1----:R0:W-:Y:S06]  /*1d80*/  MEMBAR.ALL.CTA ;  /* 0x0000000000007992 */ /* 0x0021ec0000008000 */
[----:B0-----:R-:W0:Y:S02]  /*1d90*/  FENCE.VIEW.ASYNC.S ;  /* 0x00000000000073c6 */ /* 0x001e240000000000 */
[----:B0-----:R-:W-:Y:S06]  /*1da0*/  BAR.SYNC.DEFER_BLOCKING 0x0 ;  /* 0x0000000000007b1d */ /* 0x001fec0000010000 */
[----:B------:R-:W-:Y:S05]  /*1db0*/  BRA.U UP2, `(.L_x_6) ;  /* 0x00000001023c7547 */ /* 0x000fea000b800000 */
[----:B------:R-:W-:Y:S02]  /*1dc0*/  UIADD3 UR4, UPT, UPT, UR22, 0x800, URZ ;  /* 0x0000080016047890 */ /* 0x000fe4000fffe0ff */
[----:B------:R-:W-:Y:S02]  /*1dd0*/  USHF.R.U32.HI UR6, URZ, 0x4, UR22 ;  /* 0x00000004ff067899 */ /* 0x000fe40008011616 */
[----:B------:R-:W-:Y:S02]  /*1de0*/  USHF.R.U32.HI UR4, URZ, 0x4, UR4 ;  /* 0x00000004ff047899 */ /* 0x000fe40008011604 */
[----:B------:R-:W-:Y:S02]  /*1df0*/  USGXT.U32 UR6, UR6, 0xe ;  /* 0x0000000e0606789a */ /* 0x000fe40008000000 */
[----:B------:R-:W-:Y:S01]  /*1e00*/  USGXT.U32 UR8, UR4, 0xe ;  /* 0x0000000e0408789a */ /* 0x000fe20008000000 */
[----:B------:R-:W-:Y:S02]  /*1e10*/  UMOV UR5, URZ ;  /* 0x000000ff00057c82 */ /* 0x000fe40008000000 */
[----:B------:R-:W-:Y:S01]  /*1e20*/  UMOV UR4, UR10 ;  /* 0x0000000a00047c82 */ /* 0x000fe20008000000 */
[----:B------:R-:W-:Y:S01]  /*1e30*/  UMOV UR16, 0x0 ;  /* 0x0000000000107882 */ /* 0x000fe20000000000 */
[----:B------:R-:W-:Y:S01]  /*1e40*/  UMOV UR17, 0x4108010 ;  /* 0x0410801000117882 */ /* 0x000fe20000000000 */
[----:B------:R-:W-:Y:S01]  /*1e50*/  UMOV UR7, 0x80004020 ;  /* 0x8000402000077882 */ /* 0x000fe20000000000 */
[----:B------:R-:W-:Y:S01]  /*1e60*/  UMOV UR9, 0xc0004010 ;  /* 0xc000401000097882 */ /* 0x000fe20000000000 */
[----:B------:R-:W-:Y:S01]  /*1e70*/  UMOV UR4, UR4 ;  /* 0x0000000400047c82 */ /* 0x000fe20008000000 */
[----:B------:R0:W-:Y:S01]  /*1e80*/  UTCQMMA gdesc[UR6], gdesc[UR8], tmem[UR23], tmem[UR16], idesc[UR17], !UPT ;  /* 0x00ff1008060075ea */ /* 0x0001e2000f800317 */
[----:B------:R0:W-:Y:S01]  /*1e90*/  UTCBAR [UR4], URZ ;  /* 0x000000ff040073e9 */ /* 0x0001e200080000ff */
[----:B------:R-:W-:-:S02]  /*1ea0*/  NOP ;  /* 0x0000000000007918 */ /* 0x000fc40000000000 */
.L_x_6:
[----:B0-----:R-:W-:Y:S01]  /*1eb0*/  UMOV UR4, URZ ;  /* 0x000000ff00047c82 */ /* 0x001fe20008000000 */
[----:B------:R-:W-:Y:S05]  /*1ec0*/  BRA.U !UP3, `(.L_x_7) ;  /* 0x000000090ba87547 */ /* 0x000fea000b800000 */
[----:B------:R-:W-:Y:S01]  /*1ed0*/  USHF.R.S32.HI UR4, URZ, 0x1f, UR28 ;  /* 0x0000001fff047899 */ /* 0x000fe2000801141c */
[----:B------:R-:W-:Y:S01]  /*1ee0*/  IMAD.MOV.U32 R30, RZ, RZ, RZ ;  /* 0x000000ffff1e7224 */ /* 0x000fe200078e00ff */
[----:B------:R-:W-:Y:S02]  /*1ef0*/  UIADD3 UR5, UPT, UPT, UR22, 0x1000, URZ ;  /* 0x0000100016057890 */ /* 0x000fe4000fffe0ff */
[----:B------:R-:W-:Y:S02]  /*1f00*/  ULEA.HI UR4, UR4, UR28, URZ, 0x5 ;  /* 0x0000001c04047291 */ /* 0x000fe4000f8f28ff */
[----:B------:R-:W-:Y:S02]  /*1f10*/  UIADD3 UR6, UPT, UPT, UR22, 0x1800, URZ ;  /* 0x0000180016067890 */ /* 0x000fe4000fffe0ff */
[----:B------:R-:W-:Y:S02]  /*1f20*/  USHF.R.S32.HI UR4, URZ, 0x5, UR4 ;  /* 0x00000005ff047899 */ /* 0x000fe40008011404 */
[----:B------:R-:W-:-:S02]  /*1f30*/  USHF.R.U32.HI UR5, URZ, 0x4, UR5 ;  /* 0x00000004ff057899 */ /* 0x000fc40008011605 */
[----:B------:R-:W-:Y:S02]  /*1f40*/  UISETP.LT.AND UP2, UPT, UR4, 0x2, UPT ;  /* 0x000000020400788c */ /* 0x000fe4000bf41270 */
[----:B------:R-:W-:Y:S02]  /*1f50*/  USHF.L.U32 UR14, UR14, 0x5, URZ ;  /* 0x000000050e0e7899 */ /* 0x000fe400080006ff */
[----:B------:R-:W-:Y:S02]  /*1f60*/  USHF.L.U32 UR15, UR15, 0x5, URZ ;  /* 0x000000050f0f7899 */ /* 0x000fe400080006ff */
[----:B------:R-:W-:Y:S02]  /*1f70*/  USHF.R.U32.HI UR6, URZ, 0x4, UR6 ;  /* 0x00000004ff067899 */ /* 0x000fe40008011606 */
[----:B------:R-:W-:Y:S02]  /*1f80*/  USEL UR4, UR4, 0x2, !UP2 ;  /* 0x0000000204047887 */ /* 0x000fe4000d000000 */
[----:B------:R-:W-:-:S02]  /*1f90*/  USGXT.U32 UR8, UR5, 0xe ;  /* 0x0000000e0508789a */ /* 0x000fc40008000000 */
[----:B------:R-:W-:Y:S02]  /*1fa0*/  UIADD3 UR18, UPT, UPT, UR18, -0x20, URZ ;  /* 0xffffffe012127890 */ /* 0x000fe4000fffe0ff */
[----:B------:R-:W-:Y:S02]  /*1fb0*/  USHF.R.S32.HI UR24, URZ, 0x1f, UR14 ;  /* 0x0000001fff187899 */ /* 0x000fe4000801140e */
[----:B------:R-:W-:Y:S02]  /*1fc0*/  USHF.R.S32.HI UR25, URZ, 0x1f, UR15 ;  /* 0x0000001fff197899 */ /* 0x000fe4000801140f */
[----:B------:R-:W-:Y:S02]  /*1fd0*/  USGXT.U32 UR16, UR6, 0xe ;  /* 0x0000000e0610789a */ /* 0x000fe40008000000 */
[----:B------:R-:W-:Y:S01]  /*1fe0*/  UIADD3 UR17, UPT, UPT, UR4, -0x1, URZ ;  /* 0xffffffff04117890 */ /* 0x000fe2000fffe0ff */
[----:B------:R-:W-:Y:S01]  /*1ff0*/  UMOV UR13, UR10 ;  /* 0x0000000a000d7c82 */ /* 0x000fe20008000000 */
[----:B------:R-:W-:Y:S01]  /*2000*/  UMOV UR19, 0x1 ;  /* 0x0000000100137882 */ /* 0x000fe20000000000 */
[----:B------:R-:W-:-:S09]  /*2010*/  UMOV UR5, URZ ;  /* 0x000000ff00057c82 */ /* 0x000fd20008000000 */
.L_x_10:
[----:B------:R-:W-:Y:S01]  /*2020*/  IMAD.U32 R30, R30, -0x80000000, RZ ;  /* 0x800000001e1e7824 */ /* 0x000fe200078e00ff */
[----:B------:R-:W-:Y:S02]  /*2030*/  IADD3 R40, P1, PT, R40, UR15, RZ ;  /* 0x0000000f28287c10 */ /* 0x000fe4000ff3e0ff */
[----:B------:R-:W-:Y:S01]  /*2040*/  IADD3 R44, P5, PT, R44, UR15, RZ ;  /* 0x0000000f2c2c7c10 */ /* 0x000fe2000ffbe0ff */
[----:B0-----:R-:W0:Y:S01]  /*2050*/  SYNCS.PHASECHK.TRANS64.TRYWAIT P0, [UR13], R30 ;  /* 0x0000001eff0075a7 */ /* 0x001e22000800110d */
[----:B------:R-:W-:Y:S02]  /*2060*/  IADD3 R42, P6, PT, R42, UR15, RZ ;  /* 0x0000000f2a2a7c10 */ /* 0x000fe4000ffde0ff */
[----:B------:R-:W-:Y:S02]  /*2070*/  IADD3.X R43, PT, PT, R43, UR25, RZ, P1, !PT ;  /* 0x000000192b2b7c10 */ /* 0x000fe40008ffe4ff */
[----:B------:R-:W-:Y:S02]  /*2080*/  IADD3 R38, P2, PT, R38, UR15, RZ ;  /* 0x0000000f26267c10 */ /* 0x000fe4000ff5e0ff */
[----:B------:R-:W-:-:S02]  /*2090*/  IADD3 R36, P4, PT, R36, UR15, RZ ;  /* 0x0000000f24247c10 */ /* 0x000fc4000ff9e0ff */
[----:B------:R-:W-:Y:S02]  /*20a0*/  IADD3 R20, P1, PT, R20, UR15, RZ ;  /* 0x0000000f14147c10 */ /* 0x000fe4000ff3e0ff */
[----:B------:R-:W-:Y:S02]  /*20b0*/  IADD3.X R47, PT, PT, R47, UR25, RZ, P5, !PT ;  /* 0x000000192f2f7c10 */ /* 0x000fe4000affe4ff */
[----:B------:R-:W-:Y:S02]  /*20c0*/  IADD3.X R45, PT, PT, R45, UR25, RZ, P6, !PT ;  /* 0x000000192d2d7c10 */ /* 0x000fe4000b7fe4ff */
[----:B------:R-:W-:Y:S02]  /*20d0*/  IADD3 R28, P5, PT, R28, UR15, RZ ;  /* 0x0000000f1c1c7c10 */ /* 0x000fe4000ffbe0ff */
[----:B------:R-:W-:Y:S02]  /*20e0*/  IADD3 R22, P6, PT, R22, UR15, RZ ;  /* 0x0000000f16167c10 */ /* 0x000fe4000ffde0ff */
[----:B------:R-:W-:-:S02]  /*20f0*/  IADD3.X R41, PT, PT, R41, UR25, RZ, P2, !PT ;  /* 0x0000001929297c10 */ /* 0x000fc400097fe4ff */
[----:B------:R-:W-:Y:S02]  /*2100*/  IADD3.X R39, PT, PT, R39, UR25, RZ, P4, !PT ;  /* 0x0000001927277c10 */ /* 0x000fe4000a7fe4ff */
[----:B------:R-:W-:Y:S02]  /*2110*/  IADD3.X R27, PT, PT, R27, UR25, RZ, P1, !PT ;  /* 0x000000191b1b7c10 */ /* 0x000fe40008ffe4ff */
[----:B------:R-:W-:Y:S02]  /*2120*/  IADD3 R16, P2, PT, R16, UR14, RZ ;  /* 0x0000000e10107c10 */ /* 0x000fe4000ff5e0ff */
[----:B------:R-:W-:Y:S02]  /*2130*/  IADD3 R12, P4, PT, R12, UR14, RZ ;  /* 0x0000000e0c0c7c10 */ /* 0x000fe4000ff9e0ff */
[----:B------:R-:W-:Y:S02]  /*2140*/  IADD3 R14, P1, PT, R14, UR14, RZ ;  /* 0x0000000e0e0e7c10 */ /* 0x000fe4000ff3e0ff */
[----:B------:R-:W-:-:S02]  /*2150*/  IADD3.X R33, PT, PT, R33, UR25, RZ, P5, !PT ;  /* 0x0000001921217c10 */ /* 0x000fc4000affe4ff */
[----:B------:R-:W-:Y:S02]  /*2160*/  IADD3.X R29, PT, PT, R29, UR25, RZ, P6, !PT ;  /* 0x000000191d1d7c10 */ /* 0x000fe4000b7fe4ff */
[----:B------:R-:W-:Y:S02]  /*2170*/  IADD3 R34, P5, PT, R34, UR14, RZ ;  /* 0x0000000e22227c10 */ /* 0x000fe4000ffbe0ff */
[----:B------:R-:W-:Y:S02]  /*2180*/  IADD3 R10, P6, PT, R10, UR14, RZ ;  /* 0x0000000e0a0a7c10 */ /* 0x000fe4000ffde0ff */
[----:B------:R-:W-:Y:S02]  /*2190*/  IADD3.X R19, PT, PT, R19, UR24, RZ, P2, !PT ;  /* 0x0000001813137c10 */ /* 0x000fe400097fe4ff */
[----:B------:R-:W-:Y:S02]  /*21a0*/  IADD3.X R15, PT, PT, R15, UR24, RZ, P4, !PT ;  /* 0x000000180f0f7c10 */ /* 0x000fe4000a7fe4ff */
[----:B------:R-:W-:-:S02]  /*21b0*/  IADD3.X R17, PT, PT, R17, UR24, RZ, P1, !PT ;  /* 0x0000001811117c10 */ /* 0x000fc40008ffe4ff */
[----:B------:R-:W-:Y:S02]  /*21c0*/  IADD3 R8, P2, PT, R8, UR14, RZ ;  /* 0x0000000e08087c10 */ /* 0x000fe4000ff5e0ff */
[----:B------:R-:W-:Y:S02]  /*21d0*/  IADD3 R32, P4, PT, R32, UR14, RZ ;  /* 0x0000000e20207c10 */ /* 0x000fe4000ff9e0ff */
[----:B------:R-:W-:Y:S02]  /*21e0*/  IADD3 R6, P1, PT, R6, UR14, RZ ;  /* 0x0000000e06067c10 */ /* 0x000fe4000ff3e0ff */
[----:B------:R-:W-:Y:S02]  /*21f0*/  IADD3.X R37, PT, PT, R37, UR24, RZ, P5, !PT ;  /* 0x0000001825257c10 */ /* 0x000fe4000affe4ff */
[----:B------:R-:W-:Y:S02]  /*2200*/  IADD3.X R13, PT, PT, R13, UR24, RZ, P6, !PT ;  /* 0x000000180d0d7c10 */ /* 0x000fe4000b7fe4ff */
[----:B------:R-:W-:-:S02]  /*2210*/  ISETP.GE.AND P5, PT, R23, UR18, PT ;  /* 0x0000001217007c0c */ /* 0x000fc4000bfa6270 */
[----:B------:R-:W-:Y:S02]  /*2220*/  ISETP.GE.AND P6, PT, R4, UR18, PT ;  /* 0x0000001204007c0c */ /* 0x000fe4000bfc6270 */
[----:B------:R-:W-:Y:S02]  /*2230*/  IADD3.X R9, PT, PT, R9, UR24, RZ, P2, !PT ;  /* 0x0000001809097c10 */ /* 0x000fe400097fe4ff */
[----:B------:R-:W-:Y:S02]  /*2240*/  IADD3.X R35, PT, PT, R35, UR24, RZ, P4, !PT ;  /* 0x0000001823237c10 */ /* 0x000fe4000a7fe4ff */
[----:B------:R-:W-:Y:S02]  /*2250*/  IADD3.X R7, PT, PT, R7, UR24, RZ, P1, !PT ;  /* 0x0000001807077c10 */ /* 0x000fe40008ffe4ff */
[----:B--2---:R-:W-:Y:S01]  /*2260*/  PRMT R52, RZ, 0x7610, R52 ;  /* 0x00007610ff347816 */ /* 0x004fe20000000034 */
[----:B0-----:R-:W-:Y:S06]  /*2270*/  @!P0 BRA `(.L_x_8) ;  /* 0x0000001400a08947 */ /* 0x001fec0003800000 */
.L_x_16:
[----:B------:R-:W-:Y:S01]  /*2280*/  ISETP.GE.AND P0, PT, R5, UR18, PT ;  /* 0x0000001205007c0c */ /* 0x000fe2000bf06270 */
[----:B------:R-:W2:Y:S01]  /*2290*/  @!P5 LDG.E.U8 R52, desc[UR20][R6.64] ;  /* 0x000000140634d981 */ /* 0x000ea2000c1e1100 */
[----:B------:R-:W-:Y:S02]  /*22a0*/  PRMT R60, RZ, 0x7610, R60 ;  /* 0x00007610ff3c7816 */ /* 0x000fe4000000003c */
[----:B------:R-:W-:Y:S02]  /*22b0*/  PRMT R58, RZ, 0x7610, R58 ;  /* 0x00007610ff3a7816 */ /* 0x000fe4000000003a */
[----:B------:R-:W-:Y:S02]  /*22c0*/  ISETP.GE.AND P1, PT, R11, UR18, PT ;  /* 0x000000120b007c0c */ /* 0x000fe4000bf26270 */
[----:B------:R-:W3:Y:S05]  /*22d0*/  @!P6 LDG.E.U8 R60, desc[UR20][R8.64] ;  /* 0x00000014083ce981 */ /* 0x000eea000c1e1100 */
[----:B------:R-:W-:-:S02]  /*22e0*/  @!P0 IMAD.MOV.U32 R30, RZ, RZ, R10 ;  /* 0x000000ffff1e8224 */ /* 0x000fc400078e000a */
[----:B------:R-:W-:-:S05]  /*22f0*/  @!P0 IMAD.MOV.U32 R31, RZ, RZ, R13 ;  /* 0x000000ffff1f8224 */ /* 0x000fca00078e000d */
[----:B------:R0:W4:Y:S01]  /*2300*/  @!P0 LDG.E.U8 R58, desc[UR20][R30.64] ;  /* 0x000000141e3a8981 */ /* 0x000122000c1e1100 */
[----:B------:R-:W-:Y:S02]  /*2310*/  PRMT R56, RZ, 0x7610, R56 ;  /* 0x00007610ff387816 */ /* 0x000fe40000000038 */
[----:B------:R-:W-:Y:S01]  /*2320*/  ISETP.GE.AND P0, PT, R24, UR18, PT ;  /* 0x0000001218007c0c */ /* 0x000fe2000bf06270 */
[----:B0-----:R-:W-:Y:S02]  /*2330*/  @!P1 IMAD.MOV.U32 R30, RZ, RZ, R12 ;  /* 0x000000ffff1e9224 */ /* 0x001fe400078e000c */
[----:B------:R-:W-:-:S05]  /*2340*/  @!P1 IMAD.MOV.U32 R31, RZ, RZ, R15 ;  /* 0x000000ffff1f9224 */ /* 0x000fca00078e000f */
[----:B------:R0:W5:Y:S01]  /*2350*/  @!P1 LDG.E.U8 R56, desc[UR20][R30.64] ;  /* 0x000000141e389981 */ /* 0x000162000c1e1100 */
[----:B------:R-:W-:Y:S02]  /*2360*/  ISETP.GE.AND P1, PT, R21, UR18, PT ;  /* 0x0000001215007c0c */ /* 0x000fe4000bf26270 */
[----:B------:R-:W-:Y:S02]  /*2370*/  PRMT R54, RZ, 0x7610, R54 ;  /* 0x00007610ff367816 */ /* 0x000fe40000000036 */
[----:B------:R-:W-:Y:S01]  /*2380*/  PRMT R50, RZ, 0x7610, R50 ;  /* 0x00007610ff327816 */ /* 0x000fe20000000032 */
[----:B0-----:R-:W-:Y:S02]  /*2390*/  @!P0 IMAD.MOV.U32 R30, RZ, RZ, R32 ;  /* 0x000000ffff1e8224 */ /* 0x001fe400078e0020 */
[----:B------:R-:W-:-:S05]  /*23a0*/  @!P0 IMAD.MOV.U32 R31, RZ, RZ, R35 ;  /* 0x000000ffff1f8224 */ /* 0x000fca00078e0023 */
[----:B------:R0:W5:Y:S01]  /*23b0*/  @!P0 LDG.E.U8 R54, desc[UR20][R30.64] ;  /* 0x000000141e368981 */ /* 0x000162000c1e1100 */
[----:B------:R-:W-:Y:S01]  /*23c0*/  ISETP.GE.AND P0, PT, R26, UR18, PT ;  /* 0x000000121a007c0c */ /* 0x000fe2000bf06270 */
[----:B0-----:R-:W-:Y:S02]  /*23d0*/  @!P1 IMAD.MOV.U32 R30, RZ, RZ, R14 ;  /* 0x000000ffff1e9224 */ /* 0x001fe400078e000e */
[----:B------:R-:W-:-:S05]  /*23e0*/  @!P1 IMAD.MOV.U32 R31, RZ, RZ, R17 ;  /* 0x000000ffff1f9224 */ /* 0x000fca00078e0011 */
[----:B------:R0:W5:Y:S01]  /*23f0*/  @!P1 LDG.E.U8 R50, desc[UR20][R30.64] ;  /* 0x000000141e329981 */ /* 0x000162000c1e1100 */
[----:B------:R-:W-:Y:S02]  /*2400*/  ISETP.GE.AND P1, PT, R3, UR18, PT ;  /* 0x0000001203007c0c */ /* 0x000fe4000bf26270 */
[----:B------:R-:W-:Y:S02]  /*2410*/  PRMT R49, RZ, 0x7610, R49 ;  /* 0x00007610ff317816 */ /* 0x000fe40000000031 */
[----:B------:R-:W-:Y:S02]  /*2420*/  PRMT R51, RZ, 0x7610, R51 ;  /* 0x00007610ff337816 */ /* 0x000fe40000000033 */
[----:B------:R-:W-:Y:S01]  /*2430*/  ISETP.GE.AND P2, PT, R18, UR18, PT ;  /* 0x0000001212007c0c */ /* 0x000fe2000bf46270 */
[----:B0-----:R-:W-:Y:S02]  /*2440*/  @!P0 IMAD.MOV.U32 R30, RZ, RZ, R34 ;  /* 0x000000ffff1e8224 */ /* 0x001fe400078e0022 */
[----:B------:R-:W-:-:S05]  /*2450*/  @!P0 IMAD.MOV.U32 R31, RZ, RZ, R37 ;  /* 0x000000ffff1f8224 */ /* 0x000fca00078e0025 */
[----:B------:R0:W5:Y:S02]  /*2460*/  @!P0 LDG.E.U8 R49, desc[UR20][R30.64] ;  /* 0x000000141e318981 */ /* 0x000164000c1e1100 */
[----:B0-----:R-:W-:Y:S02]  /*2470*/  @!P1 IMAD.MOV.U32 R30, RZ, RZ, R16 ;  /* 0x000000ffff1e9224 */ /* 0x001fe400078e0010 */
[----:B------:R-:W-:-:S05]  /*2480*/  @!P1 IMAD.MOV.U32 R31, RZ, RZ, R19 ;  /* 0x000000ffff1f9224 */ /* 0x000fca00078e0013 */
[----:B------:R0:W5:Y:S01]  /*2490*/  @!P1 LDG.E.U8 R51, desc[UR20][R30.64] ;  /* 0x000000141e339981 */ /* 0x000162000c1e1100 */
[----:B------:R-:W-:Y:S01]  /*24a0*/  PRMT R53, RZ, 0x7610, R53 ;  /* 0x00007610ff357816 */ /* 0x000fe20000000035 */
[----:B------:R-:W-:Y:S01]  /*24b0*/  BAR.SYNC.DEFER_BLOCKING 0x0 ;  /* 0x0000000000007b1d */ /* 0x000fe20000010000 */
[----:B------:R-:W-:Y:S01]  /*24c0*/  PRMT R55, RZ, 0x7610, R55 ;  /* 0x00007610ff377816 */ /* 0x000fe20000000037 */
[----:B0-----:R-:W-:Y:S02]  /*24d0*/  @!P2 IMAD.MOV.U32 R30, RZ, RZ, R20 ;  /* 0x000000ffff1ea224 */ /* 0x001fe400078e0014 */
[----:B------:R-:W-:Y:S01]  /*24e0*/  @!P2 IMAD.MOV.U32 R31, RZ, RZ, R27 ;  /* 0x000000ffff1fa224 */ /* 0x000fe200078e001b */
[----:B------:R-:W-:Y:S02]  /*24f0*/  PRMT R57, RZ, 0x7610, R57 ;  /* 0x00007610ff397816 */ /* 0x000fe40000000039 */
[----:B------:R-:W-:Y:S02]  /*2500*/  PRMT R59, RZ, 0x7610, R59 ;  /* 0x00007610ff3b7816 */ /* 0x000fe4000000003b */
[----:B------:R0:W5:Y:S02]  /*2510*/  @!P2 LDG.E.U8 R53, desc[UR20][R30.64] ;  /* 0x000000141e35a981 */ /* 0x000164000c1e1100 */
[----:B0-----:R-:W-:-:S02]  /*2520*/  @!P2 IMAD.MOV.U32 R30, RZ, RZ, R22 ;  /* 0x000000ffff1ea224 */ /* 0x001fc400078e0016 */
[----:B------:R-:W-:-:S05]  /*2530*/  @!P2 IMAD.MOV.U32 R31, RZ, RZ, R29 ;  /* 0x000000ffff1fa224 */ /* 0x000fca00078e001d */
[----:B------:R0:W5:Y:S02]  /*2540*/  @!P2 LDG.E.U8 R55, desc[UR20][R30.64] ;  /* 0x000000141e37a981 */ /* 0x000164000c1e1100 */
[----:B0-----:R-:W-:Y:S02]  /*2550*/  @!P2 IMAD.MOV.U32 R30, RZ, RZ, R28 ;  /* 0x000000ffff1ea224 */ /* 0x001fe400078e001c */
[----:B------:R-:W-:-:S05]  /*2560*/  @!P2 IMAD.MOV.U32 R31, RZ, RZ, R33 ;  /* 0x000000ffff1fa224 */ /* 0x000fca00078e0021 */
[----:B------:R0:W5:Y:S01]  /*2570*/  @!P2 LDG.E.U8 R57, desc[UR20][R30.64] ;  /* 0x000000141e39a981 */ /* 0x000162000c1e1100 */
[----:B------:R-:W-:Y:S01]  /*2580*/  PRMT R61, RZ, 0x7610, R61 ;  /* 0x00007610ff3d7816 */ /* 0x000fe2000000003d */
[----:B0-----:R-:W-:Y:S02]  /*2590*/  @!P2 IMAD.MOV.U32 R30, RZ, RZ, R36 ;  /* 0x000000ffff1ea224 */ /* 0x001fe400078e0024 */
[----:B------:R-:W-:-:S05]  /*25a0*/  @!P2 IMAD.MOV.U32 R31, RZ, RZ, R39 ;  /* 0x000000ffff1fa224 */ /* 0x000fca00078e0027 */
[----:B------:R0:W5:Y:S02]  /*25b0*/  @!P2 LDG.E.U8 R59, desc[UR20][R30.64] ;  /* 0x000000141e3ba981 */ /* 0x000164000c1e1100 */
[----:B0-----:R-:W-:Y:S02]  /*25c0*/  @!P2 IMAD.MOV.U32 R30, RZ, RZ, R38 ;  /* 0x000000ffff1ea224 */ /* 0x001fe400078e0026 */
[----:B------:R-:W-:-:S05]  /*25d0*/  @!P2 IMAD.MOV.U32 R31, RZ, RZ, R41 ;  /* 0x000000ffff1fa224 */ /* 0x000fca00078e0029 */
[----:B------:R0:W5:Y:S02]  /*25e0*/  @!P2 LDG.E.U8 R61, desc[UR20][R30.64] ;  /* 0x000000141e3da981 */ /* 0x000164000c1e1100 */
[----:B0-----:R-:W-:Y:S02]  /*25f0*/  @!P2 IMAD.MOV.U32 R30, RZ, RZ, R40 ;  /* 0x000000ffff1ea224 */ /* 0x001fe400078e0028 */
[----:B------:R-:W-:Y:S01]  /*2600*/  @!P2 IMAD.MOV.U32 R31, RZ, RZ, R43 ;  /* 0x000000ffff1fa224 */ /* 0x000fe200078e002b */
[----:B--2---:R0:W-:Y:S02]  /*2610*/  STS.U8 [R46+UR22+0x1000], R52 ;  /* 0x001000342e007988 */ /* 0x0041e40008000016 */
[----:B0-----:R-:W-:Y:S02]  /*2620*/  PRMT R52, RZ, 0x7610, R52 ;  /* 0x00007610ff347816 */ /* 0x001fe40000000034 */
[----:B---3--:R0:W-:Y:S04]  /*2630*/  STS.U8 [R46+UR22+0x1200], R60 ;  /* 0x0012003c2e007988 */ /* 0x0081e80008000016 */
[----:B------:R1:W2:Y:S01]  /*2640*/  @!P2 LDG.E.U8 R52, desc[UR20][R30.64] ;  /* 0x000000141e34a981 */ /* 0x0002a2000c1e1100 */
[----:B0-----:R-:W-:-:S03]  /*2650*/  PRMT R60, RZ, 0x7610, R60 ;  /* 0x00007610ff3c7816 */ /* 0x001fc6000000003c */
[----:B----4-:R0:W-:Y:S01]  /*2660*/  STS.U8 [R46+UR22+0x1400], R58 ;  /* 0x0014003a2e007988 */ /* 0x0101e20008000016 */
[----:B-1----:R-:W-:Y:S02]  /*2670*/  @!P2 IMAD.MOV.U32 R30, RZ, RZ, R42 ;  /* 0x000000ffff1ea224 */ /* 0x002fe400078e002a */
[----:B------:R-:W-:Y:S01]  /*2680*/  @!P2 IMAD.MOV.U32 R31, RZ, RZ, R45 ;  /* 0x000000ffff1fa224 */ /* 0x000fe200078e002d */
[----:B0-----:R-:W-:-:S04]  /*2690*/  PRMT R58, RZ, 0x7610, R58 ;  /* 0x00007610ff3a7816 */ /* 0x001fc8000000003a */
[----:B------:R0:W3:Y:S02]  /*26a0*/  @!P2 LDG.E.U8 R60, desc[UR20][R30.64] ;  /* 0x000000141e3ca981 */ /* 0x0000e4000c1e1100 */
[----:B0-----:R-:W-:Y:S02]  /*26b0*/  @!P2 IMAD.MOV.U32 R30, RZ, RZ, R44 ;  /* 0x000000ffff1ea224 */ /* 0x001fe400078e002c */
[----:B------:R-:W-:-:S05]  /*26c0*/  @!P2 IMAD.MOV.U32 R31, RZ, RZ, R47 ;  /* 0x000000ffff1fa224 */ /* 0x000fca00078e002f */
[----:B------:R-:W4:Y:S04]  /*26d0*/  @!P2 LDG.E.U8 R58, desc[UR20][R30.64] ;  /* 0x000000141e3aa981 */ /* 0x000f28000c1e1100 */
[----:B-----5:R0:W-:Y:S04]  /*26e0*/  STS.U8 [R46+UR22+0x1600], R56 ;  /* 0x001600382e007988 */ /* 0x0201e80008000016 */
[----:B------:R0:W-:Y:S04]  /*26f0*/  STS.U8 [R48+UR22+0x1100], R54 ;  /* 0x0011003630007988 */ /* 0x0001e80008000016 */
[----:B------:R0:W-:Y:S04]  /*2700*/  STS.U8 [R48+UR22+0x1300], R50 ;  /* 0x0013003230007988 */ /* 0x0001e80008000016 */
[----:B------:R0:W-:Y:S04]  /*2710*/  STS.U8 [R48+UR22+0x1500], R49 ;  /* 0x0015003130007988 */ /* 0x0001e80008000016 */
[----:B------:R0:W-:Y:S04]  /*2720*/  STS.U8 [R48+UR22+0x1700], R51 ;  /* 0x0017003330007988 */ /* 0x0001e80008000016 */
[----:B------:R0:W-:Y:S04]  /*2730*/  STS.U8 [R46+UR22+0x1800], R53 ;  /* 0x001800352e007988 */ /* 0x0001e80008000016 */
[----:B------:R0:W-:Y:S04]  /*2740*/  STS.U8 [R46+UR22+0x1900], R55 ;  /* 0x001900372e007988 */ /* 0x0001e80008000016 */
[----:B------:R0:W-:Y:S04]  /*2750*/  STS.U8 [R46+UR22+0x1a00], R57 ;  /* 0x001a00392e007988 */ /* 0x0001e80008000016 */
[----:B------:R0:W-:Y:S04]  /*2760*/  STS.U8 [R46+UR22+0x1b00], R59 ;  /* 0x001b003b2e007988 */ /* 0x0001e80008000016 */
[----:B------:R0:W-:Y:S01]  /*2770*/  STS.U8 [R46+UR22+0x1c00], R61 ;  /* 0x001c003d2e007988 */ /* 0x0001e20008000016 */
[----:B------:R-:W-:Y:S01]  /*2780*/  ULEA UR13, UR19, UR22, 0x3 ;  /* 0x00000016130d7291 */ /* 0x000fe2000f8e18ff */
[----:B------:R-:W-:-:S03]  /*2790*/  UMOV UR4, UR5 ;  /* 0x0000000500047c82 */ /* 0x000fc60008000000 */
[----:B------:R-:W-:Y:S01]  /*27a0*/  UIADD3 UR13, UPT, UPT, UR13, 0x2000, URZ ;  /* 0x000020000d0d7890 */ /* 0x000fe2000fffe0ff */
[----:B--2---:R0:W-:Y:S04]  /*27b0*/  STS.U8 [R46+UR22+0x1d00], R52 ;  /* 0x001d00342e007988 */ /* 0x0041e80008000016 */
[----:B---3--:R0:W-:Y:S04]  /*27c0*/  STS.U8 [R46+UR22+0x1e00], R60 ;  /* 0x001e003c2e007988 */ /* 0x0081e80008000016 */
[----:B----4-:R0:W-:Y:S01]  /*27d0*/  STS.U8 [R46+UR22+0x1f00], R58 ;  /* 0x001f003a2e007988 */ /* 0x0101e20008000016 */
[----:B------:R1:W-:Y:S06]  /*27e0*/  MEMBAR.ALL.CTA ;  /* 0x0000000000007992 */ /* 0x0003ec0000008000 */
[----:B-1----:R-:W1:Y:S02]  /*27f0*/  FENCE.VIEW.ASYNC.S ;  /* 0x00000000000073c6 */ /* 0x002e640000000000 */
[----:B-1----:R-:W-:Y:S06]  /*2800*/  BAR.SYNC.DEFER_BLOCKING 0x0 ;  /* 0x0000000000007b1d */ /* 0x002fec0000010000 */
[----:B------:R-:W-:Y:S05]  /*2810*/  BRA.U UP1, `(.L_x_9) ;  /* 0x00000001012c7547 */ /* 0x000fea000b800000 */
[----:B------:R-:W-:Y:S01]  /*2820*/  UMOV UR6, UR13 ;  /* 0x0000000d00067c82 */ /* 0x000fe20008000000 */
[----:B------:R-:W-:Y:S01]  /*2830*/  UMOV UR7, URZ ;  /* 0x000000ff00077c82 */ /* 0x000fe20008000000 */
[----:B------:R-:W-:Y:S01]  /*2840*/  UMOV UR9, 0x80004020 ;  /* 0x8000402000097882 */ /* 0x000fe20000000000 */
[----:B------:R-:W-:Y:S01]  /*2850*/  UMOV UR10, UR16 ;  /* 0x00000010000a7c82 */ /* 0x000fe20008000000 */
[----:B------:R-:W-:Y:S01]  /*2860*/  UMOV UR11, 0xc0004010 ;  /* 0xc0004010000b7882 */ /* 0x000fe20000000000 */
[----:B------:R-:W-:Y:S01]  /*2870*/  UMOV UR26, 0x0 ;  /* 0x00000000001a7882 */ /* 0x000fe20000000000 */
[----:B------:R-:W-:Y:S01]  /*2880*/  UMOV UR27, 0x4108010 ;  /* 0x04108010001b7882 */ /* 0x000fe20000000000 */
[----:B------:R-:W-:Y:S01]  /*2890*/  UMOV UR5, UR6 ;  /* 0x0000000600057c82 */ /* 0x000fe20008000000 */
[----:B------:R1:W-:Y:S01]  /*28a0*/  UTCQMMA gdesc[UR8], gdesc[UR10], tmem[UR23], tmem[UR26], idesc[UR27], UPT ;  /* 0x00ff1a0a080075ea */ /* 0x0003e2000b800317 */
[----:B------:R1:W-:Y:S01]  /*28b0*/  UTCBAR [UR5], URZ ;  /* 0x000000ff050073e9 */ /* 0x0003e200080000ff */
[----:B------:R-:W-:-:S02]  /*28c0*/  NOP ;  /* 0x0000000000007918 */ /* 0x000fc40000000000 */
.L_x_9:
[----:B------:R-:W-:Y:S01]  /*28d0*/  UIADD3 UR19, UPT, UPT, UR19, 0x1, URZ ;  /* 0x0000000113137890 */ /* 0x000fe2000fffe0ff */
[----:B------:R-:W-:Y:S01]  /*28e0*/  IMAD.U32 R30, RZ, RZ, UR4 ;  /* 0x00000004ff1e7e24 */ /* 0x000fe2000f8e00ff */
[----:B------:R-:W-:Y:S02]  /*28f0*/  UIADD3 UR17, UPT, UPT, UR17, -0x1, URZ ;  /* 0xffffffff11117890 */ /* 0x000fe4000fffe0ff */
[----:B------:R-:W-:Y:S02]  /*2900*/  UISETP.GT.AND UP2, UPT, UR19, 0x1, UPT ;  /* 0x000000011300788c */ /* 0x000fe4000bf44270 */
[----:B------:R-:W-:Y:S02]  /*2910*/  UIADD3 UR18, UPT, UPT, UR18, -0x20, URZ ;  /* 0xffffffe012127890 */ /* 0x000fe4000fffe0ff */
[----:B-1----:R-:W-:Y:S02]  /*2920*/  USEL UR5, URZ, 0x1, !UP2 ;  /* 0x00000001ff057887 */ /* 0x002fe4000d000000 */
[----:B------:R-:W-:-:S02]  /*2930*/  USEL UR19, UR19, URZ, !UP2 ;  /* 0x000000ff13137287 */ /* 0x000fc4000d000000 */
[----:B------:R-:W-:Y:S02]  /*2940*/  UISETP.NE.U32.AND UP2, UPT, UR17, URZ, UPT ;  /* 0x000000ff1100728c */ /* 0x000fe4000bf45070 */
[----:B------:R-:W-:-:S07]  /*2950*/  ULOP3.LUT UR5, UR4, UR5, URZ, 0x3c, !UPT ;  /* 0x0000000504057292 */ /* 0x000fce000f8e3cff */
[----:B------:R-:W-:Y:S05]  /*2960*/  BRA.U UP2, `(.L_x_10) ;  /* 0xfffffff502ac7547 */ /* 0x000fea000b83ffff */
.L_x_7:
[----:B------:R-:W-:Y:S01]  /*2970*/  UISETP.GE.AND UP1, UPT, UR28, 0x20, UPT ;  /* 0x000000201c00788c */ /* 0x000fe2000bf26270 */
[C---:B------:R-:W-:Y:S02]  /*2980*/  IMAD.SHL.U32 R4, R25.reuse, 0x20, RZ ;  /* 0x0000002019047824 */ /* 0x040fe400078e00ff */
[----:B------:R-:W-:-:S03]  /*2990*/  IMAD.SHL.U32 R27, R25, 0x10, RZ ;  /* 0x00000010191b7824 */ /* 0x000fc600078e00ff */
[----:B------:R-:W-:-:S03]  /*29a0*/  LOP3.LUT R20, R4, 0x300, RZ, 0xc0, !PT ;  /* 0x0000030004147812 */ /* 0x000fc600078ec0ff */
[----:B------:R-:W-:Y:S05]  /*29b0*/  BRA.U !UP1, `(.L_x_11) ;  /* 0x0000000109107547 */ /* 0x000fea000b800000 */
[----:B------:R-:W-:-:S06]  /*29c0*/  USHF.L.U32 UR4, UR4, 0x1f, URZ ;  /* 0x0000001f04047899 */ /* 0x000fcc00080006ff */
[----:B------:R-:W-:-:S04]  /*29d0*/  IMAD.U32 R4, RZ, RZ, UR4 ;  /* 0x00000004ff047e24 */ /* 0x000fc8000f8e00ff */
[----:B------:R-:W1:Y:S02]  /*29e0*/  SYNCS.PHASECHK.TRANS64.TRYWAIT P0, [UR13], R4 ;  /* 0x00000004ff0075a7 */ /* 0x000e64000800110d */
[----:B-1----:R-:W-:Y:S05]  /*29f0*/  @!P0 BRA `(.L_x_12) ;  /* 0x0000000c00cc8947 */ /* 0x002fea0003800000 */
.L_x_11:
[----:B------:R-:W-:Y:S01]  /*2a00*/  BAR.SYNC.DEFER_BLOCKING 0x0 ;  /* 0x0000000000007b1d */ /* 0x000fe20000010000 */
[C---:B------:R-:W-:Y:S01]  /*2a10*/  IMAD.SHL.U32 R22, R25.reuse, 0x40, RZ ;  /* 0x0000004019167824 */ /* 0x040fe200078e00ff */
[----:B------:R-:W-:Y:S01]  /*2a20*/  SHF.R.S32.HI R26, RZ, 0x5, R25 ;  /* 0x00000005ff1a7819 */ /* 0x000fe20000011419 */
[C---:B------:R-:W-:Y:S01]  /*2a30*/  IMAD.SHL.U32 R31, R25.reuse, 0x8, RZ ;  /* 0x00000008191f7824 */ /* 0x040fe200078e00ff */
[----:B------:R-:W-:Y:S02]  /*2a40*/  LOP3.LUT R29, R20, 0x70, R27, 0xf8, !PT ;  /* 0x00000070141d7812 */ /* 0x000fe400078ef81b */
[----:B------:R-:W-:Y:S01]  /*2a50*/  LOP3.LUT R24, R22, 0x400, RZ, 0xc0, !PT ;  /* 0x0000040016187812 */ /* 0x000fe200078ec0ff */
[----:B------:R-:W-:Y:S01]  /*2a60*/  IMAD.SHL.U32 R22, R25, 0x2, RZ ;  /* 0x0000000219167824 */ /* 0x000fe200078e00ff */
[----:B------:R-:W-:Y:S01]  /*2a70*/  SGXT R20, R26, 0x1 ;  /* 0x000000011a14781a */ /* 0x000fe20000000200 */
[----:B------:R-:W1:Y:S01]  /*2a80*/  LDCU UR4, c[0x0][0x3b4] ;  /* 0x00007680ff0477ac */ /* 0x000e620008000800 */
[----:B------:R-:W-:-:S02]  /*2a90*/  LOP3.LUT R27, R27, 0x30, RZ, 0xc0, !PT ;  /* 0x000000301b1b7812 */ /* 0x000fc400078ec0ff */
[----:B------:R-:W-:Y:S01]  /*2aa0*/  LOP3.LUT R22, R22, 0x80, RZ, 0xc0, !PT ;  /* 0x0000008016167812 */ /* 0x000fe200078ec0ff */
[----:B------:R-:W3:Y:S01]  /*2ab0*/  LDCU.128 UR8, c[0x0][0x390] ;  /* 0x00007200ff0877ac */ /* 0x000ee20008000c00 */
[----:B------:R-:W-:Y:S02]  /*2ac0*/  LOP3.LUT R29, R29, 0x840, R20, 0x78, !PT ;  /* 0x000008401d1d7812 */ /* 0x000fe400078e7814 */
[----:B------:R-:W-:Y:S01]  /*2ad0*/  IADD3 R26, PT, PT, R27, UR22, R24 ;  /* 0x000000161b1a7c10 */ /* 0x000fe2000fffe018 */
[----:B------:R-:W-:Y:S01]  /*2ae0*/  VIADD R27, R22, UR22 ;  /* 0x00000016161b7c36 */ /* 0x000fe20008000000 */
[C---:B------:R-:W-:Y:S02]  /*2af0*/  LOP3.LUT R20, R25.reuse, 0x80, RZ, 0xc0, !PT ;  /* 0x0000008019147812 */ /* 0x040fe400078ec0ff */
[----:B------:R-:W-:Y:S02]  /*2b00*/  SHF.R.S32.HI R28, RZ, 0x2, R25 ;  /* 0x00000002ff1c7819 */ /* 0x000fe40000011419 */
[----:B------:R-:W-:Y:S01]  /*2b10*/  LOP3.LUT R33, R25, 0xe0, RZ, 0xc0, !PT ;  /* 0x000000e019217812 */ /* 0x000fe200078ec0ff */
[----:B------:R-:W-:Y:S01]  /*2b20*/  IMAD R22, R20, 0x8, R27 ;  /* 0x0000000814167824 */ /* 0x000fe200078e021b */
[----:B------:R-:W4:Y:S02]  /*2b30*/  @!P3 SYNCS.CCTL.IV [UR22+0x2000] ;  /* 0x00200000ff00b9b1 */ /* 0x000f240008000016 */
[----:B----4-:R-:W-:Y:S01]  /*2b40*/  BAR.SYNC.DEFER_BLOCKING 0x0 ;  /* 0x0000000000007b1d */ /* 0x010fe20000010000 */
[----:B------:R-:W-:Y:S01]  /*2b50*/  SGXT R24, R28, 0x1 ;  /* 0x000000011c18781a */ /* 0x000fe20000000200 */
[----:B------:R-:W-:Y:S01]  /*2b60*/  IMAD.IADD R22, R29, 0x1, R22 ;  /* 0x000000011d167824 */ /* 0x000fe200078e0216 */
[----:B------:R-:W-:Y:S01]  /*2b70*/  LEA.HI R25, R25, R0, RZ, 0x1a ;  /* 0x0000000019197211 */ /* 0x000fe200078fd0ff */
[----:B------:R-:W-:Y:S01]  /*2b80*/  IMAD R20, R33, 0x4, R26 ;  /* 0x0000000421147824 */ /* 0x000fe200078e021a */
[----:B------:R-:W-:-:S02]  /*2b90*/  LOP3.LUT R24, R24, 0x840, RZ, 0xc0, !PT ;  /* 0x0000084018187812 */ /* 0x000fc400078ec0ff */
[----:B------:R-:W-:Y:S01]  /*2ba0*/  LOP3.LUT R33, R0, 0x14, R23, 0xfe, !PT ;  /* 0x0000001400217812 */ /* 0x000fe200078efe17 */
[----:B------:R-:W-:Y:S01]  /*2bb0*/  LDTM.16dp32bit_t0_t15.x16 R4, tmem[UR12] ;  /* 0x0000000c000479ee */ /* 0x000fe20008a00000 */
[----:B------:R-:W4:Y:S01]  /*2bc0*/  LDTM.16dp32bit_t16_t31.x16 R4, tmem[UR12+0x10] ;  /* 0x0000100c000479ee */ /* 0x000f220008a20000 */
[----:B------:R-:W-:Y:S02]  /*2bd0*/  LOP3.LUT R27, R24, 0x40, R31, 0x78, !PT ;  /* 0x00000040181b7812 */ /* 0x000fe400078e781f */
[C-C-:B------:R-:W-:Y:S02]  /*2be0*/  LOP3.LUT R31, R0.reuse, 0x18, R23.reuse, 0xfe, !PT ;  /* 0x00000018001f7812 */ /* 0x140fe400078efe17 */
[----:B------:R-:W-:Y:S02]  /*2bf0*/  LOP3.LUT R35, R0, 0x10, R23, 0xfe, !PT ;  /* 0x0000001000237812 */ /* 0x000fe400078efe17 */
[----:B---3--:R-:W-:Y:S01]  /*2c00*/  ISETP.GE.AND P0, PT, R2, UR10, PT ;  /* 0x0000000a02007c0c */ /* 0x008fe2000bf06270 */
[----:B------:R-:W3:Y:S01]  /*2c10*/  @!P3 SYNCS.CCTL.IV [UR22+0x2008] ;  /* 0x00200800ff00b9b1 */ /* 0x000ee20008000016 */
[----:B------:R-:W-:Y:S01]  /*2c20*/  NOP ;  /* 0x0000000000007918 */ /* 0x000fe20000000000 */
[----:B----4-:R-:W-:-:S02]  /*2c30*/  F2FP.SATFINITE.E4M3.F32.PACK_AB_MERGE_C R4, R5, R4, RZ ;  /* 0x000000040504723e */ /* 0x010fc400048070ff */
[----:B------:R-:W-:Y:S02]  /*2c40*/  F2FP.SATFINITE.E4M3.F32.PACK_AB_MERGE_C R8, R9, R8, RZ ;  /* 0x000000080908723e */ /* 0x000fe400048070ff */
[----:B------:R-:W-:Y:S02]  /*2c50*/  F2FP.SATFINITE.E4M3.F32.PACK_AB_MERGE_C R12, R13, R12, RZ ;  /* 0x0000000c0d0c723e */ /* 0x000fe400048070ff */
[----:B------:R-:W-:Y:S02]  /*2c60*/  F2FP.SATFINITE.E4M3.F32.PACK_AB_MERGE_C R6, R7, R6, RZ ;  /* 0x000000060706723e */ /* 0x000fe400048070ff */
[----:B------:R-:W-:Y:S02]  /*2c70*/  F2FP.SATFINITE.E4M3.F32.PACK_AB_MERGE_C R10, R11, R10, RZ ;  /* 0x0000000a0b0a723e */ /* 0x000fe400048070ff */
[----:B------:R-:W-:Y:S02]  /*2c80*/  F2FP.SATFINITE.E4M3.F32.PACK_AB_MERGE_C R14, R15, R14, RZ ;  /* 0x0000000e0f0e723e */ /* 0x000fe400048070ff */
[----:B------:R-:W-:-:S02]  /*2c90*/  LOP3.LUT R9, R4, 0xffff, RZ, 0xc0, !PT ;  /* 0x0000ffff04097812 */ /* 0x000fc400078ec0ff */
[----:B------:R-:W-:Y:S02]  /*2ca0*/  LOP3.LUT R15, R12, 0xffff, RZ, 0xc0, !PT ;  /* 0x0000ffff0c0f7812 */ /* 0x000fe400078ec0ff */
[----:B------:R-:W-:Y:S01]  /*2cb0*/  LOP3.LUT R8, R8, 0xffff, RZ, 0xc0, !PT ;  /* 0x0000ffff08087812 */ /* 0x000fe200078ec0ff */
[----:B------:R-:W4:Y:S01]  /*2cc0*/  LDC R12, c[0x0][0x3b8] ;  /* 0x0000ee00ff0c7b82 */ /* 0x000f220000000800 */
[----:B------:R-:W-:Y:S02]  /*2cd0*/  LOP3.LUT R13, R6, 0xffff, RZ, 0xc0, !PT ;  /* 0x0000ffff060d7812 */ /* 0x000fe400078ec0ff */
[----:B------:R-:W-:Y:S02]  /*2ce0*/  LOP3.LUT R29, R14, 0xffff, RZ, 0xc0, !PT ;  /* 0x0000ffff0e1d7812 */ /* 0x000fe400078ec0ff */
[----:B------:R-:W-:Y:S02]  /*2cf0*/  LOP3.LUT R10, R10, 0xffff, RZ, 0xc0, !PT ;  /* 0x0000ffff0a0a7812 */ /* 0x000fe400078ec0ff */
[----:B------:R-:W-:-:S02]  /*2d00*/  PRMT R4, R15, 0x3340, R0 ;  /* 0x000033400f047816 */ /* 0x000fc40000000000 */
[----:B------:R-:W-:Y:S02]  /*2d10*/  PRMT R5, R9, 0x3340, R8 ;  /* 0x0000334009057816 */ /* 0x000fe40000000008 */
[----:B------:R-:W-:Y:S02]  /*2d20*/  PRMT R6, R29, 0x3340, R0 ;  /* 0x000033401d067816 */ /* 0x000fe40000000000 */
[----:B------:R-:W-:Y:S02]  /*2d30*/  PRMT R7, R13, 0x3340, R10 ;  /* 0x000033400d077816 */ /* 0x000fe4000000000a */
[----:B------:R-:W-:Y:S02]  /*2d40*/  F2FP.SATFINITE.E4M3.F32.PACK_AB_MERGE_C R16, R17, R16, RZ ;  /* 0x000000101110723e */ /* 0x000fe400048070ff */
[----:B------:R-:W-:Y:S02]  /*2d50*/  PRMT R11, R5, 0x5410, R4 ;  /* 0x00005410050b7816 */ /* 0x000fe40000000004 */
[----:B------:R-:W-:-:S02]  /*2d60*/  PRMT R17, R7, 0x5410, R6 ;  /* 0x0000541007117816 */ /* 0x000fc40000000006 */
[----:B------:R-:W-:Y:S02]  /*2d70*/  SHF.R.U32.HI R4, RZ, 0x8, R9 ;  /* 0x00000008ff047819 */ /* 0x000fe40000011609 */
[----:B------:R-:W-:Y:S02]  /*2d80*/  SHF.R.U32.HI R6, RZ, 0x8, R8 ;  /* 0x00000008ff067819 */ /* 0x000fe40000011608 */
[----:B------:R-:W-:Y:S02]  /*2d90*/  SHF.R.U32.HI R5, RZ, 0x8, R13 ;  /* 0x00000008ff057819 */ /* 0x000fe4000001160d */
[----:B------:R-:W-:Y:S02]  /*2da0*/  SHF.R.U32.HI R7, RZ, 0x8, R10 ;  /* 0x00000008ff077819 */ /* 0x000fe4000001160a */
[----:B------:R-:W-:Y:S02]  /*2db0*/  SHF.R.U32.HI R8, RZ, 0x8, R15 ;  /* 0x00000008ff087819 */ /* 0x000fe4000001160f */
[----:B------:R-:W-:Y:S01]  /*2dc0*/  SHF.R.U32.HI R9, RZ, 0x8, R29 ;  /* 0x00000008ff097819 */ /* 0x000fe2000001161d */
[----:B------:R-:W-:Y:S01]  /*2dd0*/  IMAD.IADD R29, R3, 0x1, R0 ;  /* 0x00000001031d7824 */ /* 0x000fe200078e0200 */
[----:B------:R-:W-:-:S02]  /*2de0*/  LOP3.LUT R15, R4, 0xffff, RZ, 0xc0, !PT ;  /* 0x0000ffff040f7812 */ /* 0x000fc400078ec0ff */
[----:B------:R-:W-:Y:S02]  /*2df0*/  LOP3.LUT R4, R5, 0xffff, RZ, 0xc0, !PT ;  /* 0x0000ffff05047812 */ /* 0x000fe400078ec0ff */
[----:B------:R-:W-:Y:S02]  /*2e00*/  LOP3.LUT R7, R7, 0xffff, RZ, 0xc0, !PT ;  /* 0x0000ffff07077812 */ /* 0x000fe400078ec0ff */
[----:B------:R-:W-:Y:S02]  /*2e10*/  LOP3.LUT R6, R6, 0xffff, RZ, 0xc0, !PT ;  /* 0x0000ffff06067812 */ /* 0x000fe400078ec0ff */
[----:B------:R-:W-:Y:S02]  /*2e20*/  LOP3.LUT R13, R8, 0xffff, RZ, 0xc0, !PT ;  /* 0x0000ffff080d7812 */ /* 0x000fe400078ec0ff */
[----:B------:R-:W-:Y:S02]  /*2e30*/  LOP3.LUT R9, R9, 0xffff, RZ, 0xc0, !PT ;  /* 0x0000ffff09097812 */ /* 0x000fe400078ec0ff */
[----:B------:R-:W-:-:S02]  /*2e40*/  PRMT R7, R4, 0x3340, R7 ;  /* 0x0000334004077816 */ /* 0x000fc40000000007 */
[----:B------:R-:W-:Y:S01]  /*2e50*/  F2FP.SATFINITE.E4M3.F32.PACK_AB_MERGE_C R18, R19, R18, RZ ;  /* 0x000000121312723e */ /* 0x000fe200048070ff */
[----:B----4-:R-:W-:Y:S01]  /*2e60*/  IMAD R19, R35, R12, RZ ;  /* 0x0000000c23137224 */ /* 0x010fe200078e02ff */
[----:B------:R-:W-:Y:S02]  /*2e70*/  PRMT R6, R15, 0x3340, R6 ;  /* 0x000033400f067816 */ /* 0x000fe40000000006 */
[--C-:B------:R-:W-:Y:S02]  /*2e80*/  PRMT R13, R13, 0x3340, R0.reuse ;  /* 0x000033400d0d7816 */ /* 0x100fe40000000000 */
[----:B------:R-:W-:Y:S02]  /*2e90*/  PRMT R4, R9, 0x3340, R0 ;  /* 0x0000334009047816 */ /* 0x000fe40000000000 */
[----:B------:R-:W-:Y:S02]  /*2ea0*/  LOP3.LUT R16, R16, 0xffff, RZ, 0xc0, !PT ;  /* 0x0000ffff10107812 */ /* 0x000fe400078ec0ff */
[----:B------:R-:W-:-:S02]  /*2eb0*/  PRMT R9, R6, 0x5410, R13 ;  /* 0x0000541006097816 */ /* 0x000fc4000000000d */
[----:B------:R-:W-:Y:S02]  /*2ec0*/  LOP3.LUT R18, R18, 0xffff, RZ, 0xc0, !PT ;  /* 0x0000ffff12127812 */ /* 0x000fe400078ec0ff */
[----:B------:R-:W-:Y:S01]  /*2ed0*/  PRMT R7, R7, 0x5410, R4 ;  /* 0x0000541007077816 */ /* 0x000fe20000000004 */
[----:B------:R-:W-:Y:S01]  /*2ee0*/  IMAD.IADD R4, R27, 0x1, R20 ;  /* 0x000000011b047824 */ /* 0x000fe200078e0214 */
[--C-:B------:R-:W-:Y:S02]  /*2ef0*/  PRMT R8, R11, 0x4210, R16.reuse ;  /* 0x000042100b087816 */ /* 0x100fe40000000010 */
[----:B------:R-:W-:Y:S02]  /*2f00*/  PRMT R9, R9, 0x5210, R16 ;  /* 0x0000521009097816 */ /* 0x000fe40000000010 */
[----:B------:R-:W-:Y:S01]  /*2f10*/  PRMT R10, R17, 0x4210, R18 ;  /* 0x00004210110a7816 */ /* 0x000fe20000000012 */
[----:B------:R-:W-:Y:S01]  /*2f20*/  IMAD.IADD R17, R21, 0x1, R0 ;  /* 0x0000000115117824 */ /* 0x000fe200078e0200 */
[----:B------:R-:W-:-:S02]  /*2f30*/  PRMT R11, R7, 0x5210, R18 ;  /* 0x00005210070b7816 */ /* 0x000fc40000000012 */
[C---:B------:R-:W-:Y:S02]  /*2f40*/  LOP3.LUT R3, R0.reuse, R23, RZ, 0xfc, !PT ;  /* 0x0000001700037212 */ /* 0x040fe400078efcff */
[C-C-:B------:R-:W-:Y:S01]  /*2f50*/  LOP3.LUT R15, R0.reuse, 0x8, R23.reuse, 0xfe, !PT ;  /* 0x00000008000f7812 */ /* 0x140fe200078efe17 */
[----:B---3--:R3:W-:Y:S01]  /*2f60*/  STSM.16.M88.4 [R22], R8 ;  /* 0x0000000816007844 */ /* 0x0087e20000000200 */
[----:B------:R-:W-:Y:S01]  /*2f70*/  BAR.SYNC.DEFER_BLOCKING 0x0 ;  /* 0x0000000000007b1d */ /* 0x000fe20000010000 */
[C---:B------:R-:W-:Y:S01]  /*2f80*/  IMAD R13, R3.reuse, R12, RZ ;  /* 0x0000000c030d7224 */ /* 0x040fe200078e02ff */
[C---:B------:R-:W-:Y:S02]  /*2f90*/  ISETP.LT.AND P3, PT, R3.reuse, UR11, !P0 ;  /* 0x0000000b03007c0c */ /* 0x040fe4000c761270 */
[----:B---3--:R-:W-:Y:S01]  /*2fa0*/  LOP3.LUT R11, R0, 0x4, R23, 0xfe, !PT ;  /* 0x00000004000b7812 */ /* 0x008fe200078efe17 */
[----:B-1----:R-:W-:Y:S01]  /*2fb0*/  IMAD R0, R2, UR4, RZ ;  /* 0x0000000402007c24 */ /* 0x002fe2000f8e02ff */
[----:B------:R-:W-:-:S02]  /*2fc0*/  LOP3.LUT R9, R3, 0x38, RZ, 0xfc, !PT ;  /* 0x0000003803097812 */ /* 0x000fc400078efcff */
[C---:B------:R-:W-:Y:S01]  /*2fd0*/  ISETP.LT.AND P4, PT, R11.reuse, UR11, !P0 ;  /* 0x0000000b0b007c0c */ /* 0x040fe2000c781270 */
[----:B------:R-:W-:Y:S01]  /*2fe0*/  IMAD R11, R11, R12, RZ ;  /* 0x0000000c0b0b7224 */ /* 0x000fe200078e02ff */
[C---:B------:R-:W-:Y:S02]  /*2ff0*/  IADD3 R2, P1, PT, R0.reuse, UR8, RZ ;  /* 0x0000000800027c10 */ /* 0x040fe4000ff3e0ff */
[----:B------:R-:W-:Y:S02]  /*3000*/  LOP3.LUT R10, R3, 0x34, RZ, 0xfc, !PT ;  /* 0x00000034030a7812 */ /* 0x000fe400078efcff */
[----:B------:R-:W-:Y:S01]  /*3010*/  LEA.HI.X.SX32 R0, R0, UR9, 0x1, P1 ;  /* 0x0000000900007c11 */ /* 0x000fe200088f0eff */
[----:B------:R-:W1:Y:S01]  /*3020*/  LDSM.16.M88.4 R4, [R4] ;  /* 0x000000000404783b */ /* 0x000e620000000200 */
[----:B------:R-:W-:Y:S02]  /*3030*/  IADD3 R8, P6, PT, R13, R2, RZ ;  /* 0x000000020d087210 */ /* 0x000fe40007fde0ff */
[----:B------:R-:W-:-:S02]  /*3040*/  ISETP.LT.AND P1, PT, R9, UR11, !P0 ;  /* 0x0000000b09007c0c */ /* 0x000fc4000c721270 */
[----:B------:R-:W-:Y:S02]  /*3050*/  ISETP.LT.AND P2, PT, R10, UR11, !P0 ;  /* 0x0000000b0a007c0c */ /* 0x000fe4000c741270 */
[----:B------:R-:W-:Y:S02]  /*3060*/  IADD3 R10, P5, PT, R11, R2, RZ ;  /* 0x000000020b0a7210 */ /* 0x000fe40007fbe0ff */
[----:B------:R-:W-:Y:S01]  /*3070*/  LEA.HI.X.SX32 R9, R13, R0, 0x1, P6 ;  /* 0x000000000d097211 */ /* 0x000fe200030f0eff */
[----:B------:R-:W-:Y:S01]  /*3080*/  IMAD R13, R12, 0x20, R13 ;  /* 0x000000200c0d7824 */ /* 0x000fe200078e020d */
[C---:B------:R-:W-:Y:S01]  /*3090*/  ISETP.LT.AND P6, PT, R15.reuse, UR11, !P0 ;  /* 0x0000000b0f007c0c */ /* 0x040fe2000c7c1270 */
[----:B------:R-:W-:Y:S01]  /*30a0*/  IMAD R15, R15, R12, RZ ;  /* 0x0000000c0f0f7224 */ /* 0x000fe200078e02ff */
[----:B------:R-:W-:Y:S02]  /*30b0*/  LEA.HI.X.SX32 R11, R11, R0, 0x1, P5 ;  /* 0x000000000b0b7211 */ /* 0x000fe400028f0eff */
[----:B-1----:R-:W-:-:S02]  /*30c0*/  PRMT R21, R4, 0x7770, RZ ;  /* 0x0000777004157816 */ /* 0x002fc400000000ff */
[C---:B------:R-:W-:Y:S02]  /*30d0*/  PRMT R23, R4.reuse, 0x7771, RZ ;  /* 0x0000777104177816 */ /* 0x040fe400000000ff */
[----:B------:R-:W-:Y:S01]  /*30e0*/  PRMT R27, R4, 0x7772, RZ ;  /* 0x00007772041b7816 */ /* 0x000fe200000000ff */
[----:B------:R1:W-:Y:S01]  /*30f0*/  @P3 STG.E.U8 desc[UR20][R8.64], R21 ;  /* 0x0000001508003986 */ /* 0x0003e2000c101114 */
[----:B------:R-:W-:-:S03]  /*3100*/  IADD3 R14, P3, PT, R15, R2, RZ ;  /* 0x000000020f0e7210 */ /* 0x000fc60007f7e0ff */
[----:B------:R3:W-:Y:S01]  /*3110*/  @P4 STG.E.U8 desc[UR20][R10.64], R23 ;  /* 0x000000170a004986 */ /* 0x0007e2000c101114 */
[C---:B------:R-:W-:Y:S01]  /*3120*/  ISETP.LT.AND P4, PT, R17.reuse, UR11, !P0 ;  /* 0x0000000b11007c0c */ /* 0x040fe2000c781270 */
[----:B------:R-:W-:Y:S01]  /*3130*/  IMAD R17, R17, R12, RZ ;  /* 0x0000000c11117224 */ /* 0x000fe200078e02ff */
[----:B------:R-:W-:Y:S02]  /*3140*/  LEA.HI.X.SX32 R15, R15, R0, 0x1, P3 ;  /* 0x000000000f0f7211 */ /* 0x000fe400018f0eff */
[----:B------:R-:W-:Y:S02]  /*3150*/  ISETP.LT.AND P3, PT, R35, UR11, !P0 ;  /* 0x0000000b23007c0c */ /* 0x000fe4000c761270 */
[-C--:B------:R-:W-:Y:S01]  /*3160*/  IADD3 R16, P5, PT, R17, R2.reuse, RZ ;  /* 0x0000000211107210 */ /* 0x080fe20007fbe0ff */
[----:B------:R4:W-:Y:S01]  /*3170*/  @P6 STG.E.U8 desc[UR20][R14.64], R27 ;  /* 0x0000001b0e006986 */ /* 0x0009e2000c101114 */
[----:B-1----:R-:W-:Y:S02]  /*3180*/  IADD3 R8, P6, PT, R19, R2, RZ ;  /* 0x0000000213087210 */ /* 0x002fe40007fde0ff */
[----:B------:R-:W-:Y:S01]  /*3190*/  LEA.HI.X.SX32 R17, R17, R0, 0x1, P5 ;  /* 0x0000000011117211 */ /* 0x000fe200028f0eff */
[----:B---3--:R-:W-:Y:S01]  /*31a0*/  IMAD R11, R33, R12, RZ ;  /* 0x0000000c210b7224 */ /* 0x008fe200078e02ff */
[----:B------:R-:W-:-:S02]  /*31b0*/  PRMT R21, R4, 0x7773, RZ ;  /* 0x0000777304157816 */ /* 0x000fc400000000ff */
[----:B------:R-:W-:Y:S01]  /*31c0*/  LEA.HI.X.SX32 R9, R19, R0, 0x1, P6 ;  /* 0x0000000013097211 */ /* 0x000fe200030f0eff */
[-C--:B------:R-:W-:Y:S01]  /*31d0*/  IMAD R19, R29, R12.reuse, RZ ;  /* 0x0000000c1d137224 */ /* 0x080fe200078e02ff */
[----:B------:R-:W-:Y:S01]  /*31e0*/  PRMT R23, R5, 0x7770, RZ ;  /* 0x0000777005177816 */ /* 0x000fe200000000ff */
[----:B------:R1:W-:Y:S01]  /*31f0*/  @P4 STG.E.U8 desc[UR20][R16.64], R21 ;  /* 0x0000001510004986 */ /* 0x0003e2000c101114 */
[----:B------:R-:W-:Y:S01]  /*3200*/  ISETP.LT.AND P5, PT, R33, UR11, !P0 ;  /* 0x0000000b21007c0c */ /* 0x000fe2000c7a1270 */
[C---:B----4-:R-:W-:Y:S01]  /*3210*/  IMAD R15, R31.reuse, R12, RZ ;  /* 0x0000000c1f0f7224 */ /* 0x050fe200078e02ff */
[----:B------:R-:W-:Y:S01]  /*3220*/  ISETP.LT.AND P4, PT, R31, UR11, !P0 ;  /* 0x0000000b1f007c0c */ /* 0x000fe2000c781270 */
[----:B------:R3:W-:Y:S01]  /*3230*/  @P3 STG.E.U8 desc[UR20][R8.64], R23 ;  /* 0x0000001708003986 */ /* 0x0007e2000c101114 */
[----:B------:R-:W-:Y:S02]  /*3240*/  IADD3 R10, P3, PT, R11, R2, RZ ;  /* 0x000000020b0a7210 */ /* 0x000fe40007f7e0ff */
[----:B------:R-:W-:-:S02]  /*3250*/  PRMT R27, R5, 0x7771, RZ ;  /* 0x00007771051b7816 */ /* 0x000fc400000000ff */
[----:B------:R-:W-:Y:S02]  /*3260*/  LEA.HI.X.SX32 R11, R11, R0, 0x1, P3 ;  /* 0x000000000b0b7211 */ /* 0x000fe400018f0eff */
[----:B------:R-:W-:Y:S01]  /*3270*/  IADD3 R14, P6, PT, R15, R2, RZ ;  /* 0x000000020f0e7210 */ /* 0x000fe20007fde0ff */
[----:B-1----:R-:W-:Y:S01]  /*3280*/  IMAD R17, R12, 0x4, R13 ;  /* 0x000000040c117824 */ /* 0x002fe200078e020d */
[----:B------:R-:W-:Y:S01]  /*3290*/  LOP3.LUT R4, R3, 0x20, RZ, 0xfc, !PT ;  /* 0x0000002003047812 */ /* 0x000fe200078efcff */
[----:B------:R1:W-:Y:S01]  /*32a0*/  @P5 STG.E.U8 desc[UR20][R10.64], R27 ;  /* 0x0000001b0a005986 */ /* 0x0003e2000c101114 */
[----:B------:R-:W-:Y:S02]  /*32b0*/  ISETP.LT.AND P3, PT, R29, UR11, !P0 ;  /* 0x0000000b1d007c0c */ /* 0x000fe4000c761270 */
[----:B------:R-:W-:Y:S02]  /*32c0*/  LEA.HI.X.SX32 R15, R15, R0, 0x1, P6 ;  /* 0x000000000f0f7211 */ /* 0x000fe400030f0eff */
[----:B---3--:R-:W-:-:S02]  /*32d0*/  IADD3 R8, P6, PT, R19, R2, RZ ;  /* 0x0000000213087210 */ /* 0x008fc40007fde0ff */
[----:B------:R-:W-:Y:S02]  /*32e0*/  PRMT R21, R5, 0x7772, RZ ;  /* 0x0000777205157816 */ /* 0x000fe400000000ff */
[----:B------:R-:W-:Y:S02]  /*32f0*/  ISETP.LT.AND P5, PT, R4, UR11, !P0 ;  /* 0x0000000b04007c0c */ /* 0x000fe4000c7a1270 */
[----:B------:R-:W-:Y:S01]  /*3300*/  LOP3.LUT R4, R3, 0x24, RZ, 0xfc, !PT ;  /* 0x0000002403047812 */ /* 0x000fe200078efcff */
[----:B------:R3:W-:Y:S01]  /*3310*/  @P4 STG.E.U8 desc[UR20][R14.64], R21 ;  /* 0x000000150e004986 */ /* 0x0007e2000c101114 */
[----:B------:R-:W-:Y:S01]  /*3320*/  LEA.HI.X.SX32 R9, R19, R0, 0x1, P6 ;  /* 0x0000000013097211 */ /* 0x000fe200030f0eff */
[----:B-1----:R-:W-:Y:S01]  /*3330*/  VIADD R27, R25, 0x2c ;  /* 0x0000002c191b7836 */ /* 0x002fe20000000000 */
[----:B------:R-:W-:Y:S01]  /*3340*/  PRMT R19, R5, 0x7773, RZ ;  /* 0x0000777305137816 */ /* 0x000fe200000000ff */
[----:B------:R-:W-:Y:S01]  /*3350*/  VIADD R25, R25, 0x3c ;  /* 0x0000003c19197836 */ /* 0x000fe20000000000 */
[----:B------:R-:W-:-:S02]  /*3360*/  ISETP.LT.AND P4, PT, R4, UR11, !P0 ;  /* 0x0000000b04007c0c */ /* 0x000fc4000c781270 */
[----:B------:R-:W-:Y:S01]  /*3370*/  IADD3 R4, P6, PT, R13, R2, RZ ;  /* 0x000000020d047210 */ /* 0x000fe20007fde0ff */
[----:B------:R1:W-:Y:S01]  /*3380*/  @P3 STG.E.U8 desc[UR20][R8.64], R19 ;  /* 0x0000001308003986 */ /* 0x0003e2000c101114 */
[----:B------:R-:W-:Y:S02]  /*3390*/  LOP3.LUT R10, R3, 0x30, RZ, 0xfc, !PT ;  /* 0x00000030030a7812 */ /* 0x000fe400078efcff */
[----:B------:R-:W-:Y:S02]  /*33a0*/  LEA.HI.X.SX32 R5, R13, R0, 0x1, P6 ;  /* 0x000000000d057211 */ /* 0x000fe400030f0eff */
[----:B------:R-:W-:Y:S02]  /*33b0*/  ISETP.LT.AND P3, PT, R10, UR11, !P0 ;  /* 0x0000000b0a007c0c */ /* 0x000fe4000c761270 */
[----:B------:R-:W-:Y:S02]  /*33c0*/  IADD3 R10, P6, PT, R17, R2, RZ ;  /* 0x00000002110a7210 */ /* 0x000fe40007fde0ff */
[----:B------:R-:W-:-:S02]  /*33d0*/  PRMT R23, R6, 0x7770, RZ ;  /* 0x0000777006177816 */ /* 0x000fc400000000ff */
[----:B------:R-:W-:Y:S01]  /*33e0*/  LOP3.LUT R13, R3, 0x28, RZ, 0xfc, !PT ;  /* 0x00000028030d7812 */ /* 0x000fe200078efcff */
[----:B------:R-:W-:Y:S01]  /*33f0*/  IMAD R3, R27, R12, RZ ;  /* 0x0000000c1b037224 */ /* 0x000fe200078e02ff */
[----:B------:R-:W-:Y:S01]  /*3400*/  LEA.HI.X.SX32 R11, R17, R0, 0x1, P6 ;  /* 0x00000000110b7211 */ /* 0x000fe200030f0eff */
[----:B------:R-:W-:Y:S01]  /*3410*/  IMAD R17, R12, 0x4, R17 ;  /* 0x000000040c117824 */ /* 0x000fe200078e0211 */
[----:B------:R4:W-:Y:S01]  /*3420*/  @P5 STG.E.U8 desc[UR20][R4.64], R23 ;  /* 0x0000001704005986 */ /* 0x0009e2000c101114 */
[----:B---3--:R-:W-:Y:S02]  /*3430*/  PRMT R21, R6, 0x7771, RZ ;  /* 0x0000777106157816 */ /* 0x008fe400000000ff */
[----:B------:R-:W-:Y:S01]  /*3440*/  ISETP.LT.AND P5, PT, R13, UR11, !P0 ;  /* 0x0000000b0d007c0c */ /* 0x000fe2000c7a1270 */
[C---:B------:R-:W-:Y:S01]  /*3450*/  IMAD R13, R12.reuse, 0x8, R17 ;  /* 0x000000080c0d7824 */ /* 0x040fe200078e0211 */
[-C--:B------:R-:W-:Y:S01]  /*3460*/  IADD3 R14, P6, PT, R3, R2.reuse, RZ ;  /* 0x00000002030e7210 */ /* 0x080fe20007fde0ff */
[----:B------:R3:W-:Y:S01]  /*3470*/  @P4 STG.E.U8 desc[UR20][R10.64], R21 ;  /* 0x000000150a004986 */ /* 0x0007e2000c101114 */
[----:B-1----:R-:W-:Y:S01]  /*3480*/  IADD3 R8, P4, PT, R17, R2, RZ ;  /* 0x0000000211087210 */ /* 0x002fe20007f9e0ff */
[----:B------:R-:W-:Y:S01]  /*3490*/  IMAD R19, R12, 0x4, R13 ;  /* 0x000000040c137824 */ /* 0x000fe200078e020d */
[----:B------:R-:W-:-:S02]  /*34a0*/  LEA.HI.X.SX32 R15, R3, R0, 0x1, P6 ;  /* 0x00000000030f7211 */ /* 0x000fc400030f0eff */
[----:B------:R-:W-:Y:S01]  /*34b0*/  LEA.HI.X.SX32 R9, R17, R0, 0x1, P4 ;  /* 0x0000000011097211 */ /* 0x000fe200020f0eff */
[----:B------:R-:W-:Y:S01]  /*34c0*/  IMAD R3, R12, 0x4, R19 ;  /* 0x000000040c037824 */ /* 0x000fe200078e0213 */
[-C--:B------:R-:W-:Y:S02]  /*34d0*/  IADD3 R16, P4, PT, R19, R2.reuse, RZ ;  /* 0x0000000213107210 */ /* 0x080fe40007f9e0ff */
[----:B----4-:R-:W-:Y:S02]  /*34e0*/  IADD3 R4, P6, PT, R13, R2, RZ ;  /* 0x000000020d047210 */ /* 0x010fe40007fde0ff */
[----:B------:R-:W-:Y:S01]  /*34f0*/  LEA.HI.X.SX32 R17, R19, R0, 0x1, P4 ;  /* 0x0000000013117211 */ /* 0x000fe200020f0eff */
[----:B---3--:R-:W-:Y:S01]  /*3500*/  IMAD R21, R25, R12, RZ ;  /* 0x0000000c19157224 */ /* 0x008fe200078e02ff */
[----:B------:R-:W-:Y:S02]  /*3510*/  ISETP.LT.AND P4, PT, R27, UR11, !P0 ;  /* 0x0000000b1b007c0c */ /* 0x000fe4000c781270 */
[----:B------:R-:W-:-:S02]  /*3520*/  LEA.HI.X.SX32 R5, R13, R0, 0x1, P6 ;  /* 0x000000000d057211 */ /* 0x000fc400030f0eff */
[----:B------:R-:W-:Y:S02]  /*3530*/  IADD3 R10, P6, PT, R3, R2, RZ ;  /* 0x00000002030a7210 */ /* 0x000fe40007fde0ff */
[----:B------:R-:W-:Y:S02]  /*3540*/  ISETP.LT.AND P0, PT, R25, UR11, !P0 ;  /* 0x0000000b19007c0c */ /* 0x000fe4000c701270 */
[----:B------:R-:W-:Y:S02]  /*3550*/  LEA.HI.X.SX32 R11, R3, R0, 0x1, P6 ;  /* 0x00000000030b7211 */ /* 0x000fe400030f0eff */
[C---:B------:R-:W-:Y:S02]  /*3560*/  PRMT R13, R6.reuse, 0x7772, RZ ;  /* 0x00007772060d7816 */ /* 0x040fe400000000ff */
[----:B------:R-:W-:Y:S02]  /*3570*/  IADD3 R2, P6, PT, R21, R2, RZ ;  /* 0x0000000215027210 */ /* 0x000fe40007fde0ff */
[----:B------:R-:W-:Y:S01]  /*3580*/  PRMT R19, R6, 0x7773, RZ ;  /* 0x0000777306137816 */ /* 0x000fe200000000ff */
[----:B------:R1:W-:Y:S01]  /*3590*/  @P5 STG.E.U8 desc[UR20][R8.64], R13 ;  /* 0x0000000d08005986 */ /* 0x0003e2000c101114 */
[----:B------:R-:W-:-:S02]  /*35a0*/  PRMT R23, R7, 0x7770, RZ ;  /* 0x0000777007177816 */ /* 0x000fc400000000ff */
[C---:B------:R-:W-:Y:S01]  /*35b0*/  PRMT R25, R7.reuse, 0x7771, RZ ;  /* 0x0000777107197816 */ /* 0x040fe200000000ff */
[----:B------:R1:W-:Y:S01]  /*35c0*/  @P4 STG.E.U8 desc[UR20][R14.64], R19 ;  /* 0x000000130e004986 */ /* 0x0003e2000c101114 */
[C---:B------:R-:W-:Y:S02]  /*35d0*/  PRMT R27, R7.reuse, 0x7772, RZ ;  /* 0x00007772071b7816 */ /* 0x040fe400000000ff */
[----:B------:R-:W-:Y:S01]  /*35e0*/  PRMT R7, R7, 0x7773, RZ ;  /* 0x0000777307077816 */ /* 0x000fe200000000ff */
[----:B------:R1:W-:Y:S01]  /*35f0*/  @P3 STG.E.U8 desc[UR20][R4.64], R23 ;  /* 0x0000001704003986 */ /* 0x0003e2000c101114 */
[----:B------:R-:W-:-:S03]  /*3600*/  LEA.HI.X.SX32 R3, R21, R0, 0x1, P6 ;  /* 0x0000000015037211 */ /* 0x000fc600030f0eff */
[----:B------:R1:W-:Y:S04]  /*3610*/  @P2 STG.E.U8 desc[UR20][R16.64], R25 ;  /* 0x0000001910002986 */ /* 0x0003e8000c101114 */
[----:B------:R1:W-:Y:S04]  /*3620*/  @P1 STG.E.U8 desc[UR20][R10.64], R27 ;  /* 0x0000001b0a001986 */ /* 0x0003e8000c101114 */
[----:B------:R1:W-:Y:S01]  /*3630*/  @P0 STG.E.U8 desc[UR20][R2.64], R7 ;  /* 0x0000000702000986 */ /* 0x0003e2000c101114 */
[----:B------:R-:W-:Y:S06]  /*3640*/  BAR.SYNC.DEFER_BLOCKING 0x0 ;  /* 0x0000000000007b1d */ /* 0x000fec0000010000 */
[----:B------:R-:W-:Y:S05]  /*3650*/  BRA.U UP0, `(.L_x_13) ;  /* 0x0000000100a07547 */ /* 0x000fea000b800000 */
[----:B------:R-:W3:Y:S01]  /*3660*/  S2UR UR5, SR_CgaCtaId ;  /* 0x00000000000579c3 */ /* 0x000ee20000008800 */
[----:B------:R-:W-:Y:S01]  /*3670*/  NOP ;  /* 0x0000000000007918 */ /* 0x000fe20000000000 */
[----:B------:R-:W-:Y:S01]  /*3680*/  UMOV UR4, 0x50 ;  /* 0x0000005000047882 */ /* 0x000fe20000000000 */
[----:B------:R-:W-:Y:S02]  /*3690*/  IMAD.U32 R0, RZ, RZ, UR23 ;  /* 0x00000017ff007e24 */ /* 0x000fe4000f8e00ff */
[----:B-1----:R-:W-:Y:S02]  /*36a0*/  IMAD.MOV.U32 R3, RZ, RZ, 0x3 ;  /* 0x00000003ff037424 */ /* 0x002fe400078e00ff */
[----:B------:R-:W-:Y:S01]  /*36b0*/  IMAD.MOV.U32 R7, RZ, RZ, 0x1 ;  /* 0x00000001ff077424 */ /* 0x000fe200078e00ff */
[----:B------:R-:W-:-:S04]  /*36c0*/  LOP3.LUT R0, R0, 0xffff, RZ, 0xc0, !PT ;  /* 0x0000ffff00007812 */ /* 0x000fc800078ec0ff */
[----:B------:R-:W-:-:S05]  /*36d0*/  SHF.R.U32.HI R0, RZ, 0x5, R0 ;  /* 0x00000005ff007819 */ /* 0x000fca0000011600 */
[----:B------:R-:W-:Y:S01]  /*36e0*/  VIADD R2, R0, 0x10 ;  /* 0x0000001000027836 */ /* 0x000fe20000000000 */
[----:B------:R-:W-:Y:S01]  /*36f0*/  SHF.L.U32 R0, R3, R0, RZ ;  /* 0x0000000003007219 */ /* 0x000fe200000006ff */
[----:B---3--:R-:W-:-:S03]  /*3700*/  ULEA UR6, UR5, UR4, 0x18 ;  /* 0x0000000405067291 */ /* 0x008fc6000f8ec0ff */
[----:B------:R-:W-:-:S04]  /*3710*/  SHF.L.U32 R3, R7, R2, RZ ;  /* 0x0000000207037219 */ /* 0x000fc800000006ff */
[----:B------:R-:W-:Y:S02]  /*3720*/  LOP3.LUT R0, R3, R0, RZ, 0xfc, !PT ;  /* 0x0000000003007212 */ /* 0x000fe400078efcff */
[----:B------:R-:W1:Y:S02]  /*3730*/  LDS R5, [UR6] ;  /* 0x00000006ff057984 */ /* 0x000e640008000800 */
[C---:B------:R-:W-:Y:S02]  /*3740*/  LOP3.LUT R2, R0.reuse, 0xffff, RZ, 0xc0, !PT ;  /* 0x0000ffff00027812 */ /* 0x040fe400078ec0ff */
[----:B-1----:R-:W-:-:S04]  /*3750*/  LOP3.LUT R3, R0, 0xffff, R5, 0x80, !PT ;  /* 0x0000ffff00037812 */ /* 0x002fc800078e8005 */
[----:B------:R-:W-:-:S13]  /*3760*/  ISETP.NE.AND P0, PT, R3, R2, PT ;  /* 0x000000020300720c */ /* 0x000fda0003f05270 */
[----:B------:R-:W-:Y:S05]  /*3770*/  @P0 BRA `(.L_x_14) ;  /* 0x0000000000500947 */ /* 0x000fea0003800000 */
[----:B------:R-:W-:Y:S02]  /*3780*/  SHF.R.U32.HI R5, RZ, 0x10, R5 ;  /* 0x00000010ff057819 */ /* 0x000fe40000011605 */
[----:B------:R-:W-:-:S04]  /*3790*/  SHF.R.U32.HI R2, RZ, 0x10, R0 ;  /* 0x00000010ff027819 */ /* 0x000fc80000011600 */
[----:B------:R-:W-:-:S04]  /*37a0*/  LOP3.LUT R5, R5, R2, RZ, 0xc0, !PT ;  /* 0x0000000205057212 */ /* 0x000fc800078ec0ff */
[----:B------:R-:W-:-:S13]  /*37b0*/  ISETP.NE.AND P0, PT, R5, R2, PT ;  /* 0x000000020500720c */ /* 0x000fda0003f05270 */
[----:B------:R-:W-:Y:S05]  /*37c0*/  @P0 BRA `(.L_x_15) ;  /* 0x0000000000300947 */ /* 0x000fea0003800000 */
[----:B------:R-:W-:Y:S01]  /*37d0*/  R2UR UR4, R0 ;  /* 0x00000000000472ca */ /* 0x000fe200000e0000 */
[----:B------:R-:W-:Y:S01]  /*37e0*/  VOTEU.ANY UR5, UPT, PT ;  /* 0x0000000000057886 */ /* 0x000fe200038e0100 */
[----:B------:R-:W1:Y:S01]  /*37f0*/  S2R R0, SR_LANEID ;  /* 0x0000000000007919 */ /* 0x000e620000000000 */
[----:B------:R-:W-:-:S10]  /*3800*/  UFLO.U32 UR5, UR5 ;  /* 0x00000005000572bd */ /* 0x000fd400080e0000 */
[----:B------:R-:W-:-:S06]  /*3810*/  ULOP3.LUT UR4, URZ, UR4, URZ, 0x33, !UPT ;  /* 0x00000004ff047292 */ /* 0x000fcc000f8e33ff */
[----:B------:R-:W-:-:S04]  /*3820*/  IMAD.U32 R2, RZ, RZ, UR4 ;  /* 0x00000004ff027e24 */ /* 0x000fc8000f8e00ff */
[----:B------:R-:W3:Y:S02]  /*3830*/  REDUX UR7, R2 ;  /* 0x00000000020773c4 */ /* 0x000ee40000000000 */
[----:B------:R4:W-:Y:S01]  /*3840*/  UTCATOMSWS.AND URZ, UR4 ;  /* 0x0000000400ff79e3 */ /* 0x0009e20008000000 */
[----:B-1----:R-:W-:Y:S01]  /*3850*/  ISETP.EQ.U32.AND P0, PT, R0, UR5, PT ;  /* 0x0000000500007c0c */ /* 0x002fe2000bf02070 */
[----:B---3--:R-:W-:-:S12]  /*3860*/  IMAD.U32 R0, RZ, RZ, UR7 ;  /* 0x00000007ff007e24 */ /* 0x008fd8000f8e00ff */
[----:B------:R4:W-:Y:S01]  /*3870*/  @P0 ATOMS.AND RZ, [UR6], R0 ;  /* 0x00000000ffff098c */ /* 0x0009e2000a800006 */
[----:B------:R-:W-:Y:S05]  /*3880*/  BRA `(.L_x_13) ;  /* 0x0000000000147947 */ /* 0x000fea0003800000 */
.L_x_15:
[----:B------:R-:W-:-:S07]  /*3890*/  MOV R2, 0x38b0 ;  /* 0x000038b000027802 */ /* 0x000fce0000000f00 */
[----:B0-2---:R-:W-:Y:S05]  /*38a0*/  CALL.REL.NOINC `($__internal_0_$__cuda_sm10x_tcgen05_guardrail_trap_col_being_dealloced_not_returned_by_alloc) ;  /* 0x00000000002c7944 */ /* 0x005fea0003c00000 */
[----:B------:R-:W-:Y:S05]  /*38b0*/  BRA `(.L_x_13) ;  /* 0x0000000000087947 */ /* 0x000fea0003800000 */
.L_x_14:
[----:B------:R-:W-:-:S07]  /*38c0*/  MOV R2, 0x38e0 ;  /* 0x000038e000027802 */ /* 0x000fce0000000f00 */
[----:B0-2---:R-:W-:Y:S05]  /*38d0*/  CALL.REL.NOINC `($__internal_2_$__cuda_sm10x_tcgen05_guardrail_trap_unallocated_columns_being_dealloced) ;  /* 0x0000000000387944 */ /* 0x005fea0003c00000 */
.L_x_13:
[----:B------:R-:W-:Y:S01]  /*38e0*/  NOP ;  /* 0x0000000000007918 */ /* 0x000fe20000000000 */
[----:B----4-:R-:W-:Y:S05]  /*38f0*/  EXIT ;  /* 0x000000000000794d */ /* 0x010fea0003800000 */
.L_x_8:
[----:B------:R-:W0:Y:S02]  /*3900*/  SYNCS.PHASECHK.TRANS64.TRYWAIT P0, [UR13], R30 ;  /* 0x0000001eff0075a7 */ /* 0x000e24000800110d */
[----:B0-----:R-:W-:Y:S05]  /*3910*/  @!P0 BRA `(.L_x_8) ;  /* 0xfffffffc00f88947 */ /* 0x001fea000383ffff */
[----:B------:R-:W-:Y:S05]  /*3920*/  BRA `(.L_x_16) ;  /* 0xffffffe800547947 */ /* 0x000fea000383ffff */
.L_x_12:
[----:B------:R-:W1:Y:S02]  /*3930*/  SYNCS.PHASECHK.TRANS64.TRYWAIT P0, [UR13], R4 ;  /* 0x00000004ff0075a7 */ /* 0x000e64000800110d */
[----:B-1----:R-:W-:Y:S05]  /*3940*/  @!P0 BRA `(.L_x_12) ;  /* 0xfffffffc00f88947 */ /* 0x002fea000383ffff */
[----:B------:R-:W-:Y:S05]  /*3950*/  BRA `(.L_x_11) ;  /* 0xfffffff000287947 */ /* 0x000fea000383ffff */
        .weak           $__internal_0_$__cuda_sm10x_tcgen05_guardrail_trap_col_being_dealloced_not_returned_by_alloc
        .type           $__internal_0_$__cuda_sm10x_tcgen05_guardrail_trap_col_being_dealloced_not_returned_by_alloc,@function
        .size           $__internal_0_$__cuda_sm10x_tcgen05_guardrail_trap_col_being_dealloced_not_returned_by_alloc,($__internal_1_$__cuda_sm10x_tcgen05_guardrail_trap_phase_invalid_during_alloc - $__internal_0_$__cuda_sm10x_tcgen05_guardrail_trap_col_being_dealloced_not_returned_by_alloc)
$__internal_0_$__cuda_sm10x_tcgen05_guardrail_trap_col_being_dealloced_not_returned_by_alloc:
[----:B------:R-:W-:Y:S05]  /*3960*/  BPT.TRAP 0x1 ;  /* 0x000000040000795c */ /* 0x000fea0000300000 */
[----:B------:R-:W-:-:S04]  /*3970*/  IMAD.MOV.U32 R3, RZ, RZ, 0x0 ;  /* 0x00000000ff037424 */ /* 0x000fc800078e00ff */
[----:B------:R-:W-:Y:S05]  /*3980*/  RET.REL.NODEC R2 `(matmul_kernel) ;  /* 0xffffffc4029c7950 */ /* 0x000fea0003c3ffff */
        .weak           $__internal_1_$__cuda_sm10x_tcgen05_guardrail_trap_phase_invalid_during_alloc
        .type           $__internal_1_$__cuda_sm10x_tcgen05_guardrail_trap_phase_invalid_during_alloc,@function
        .size           $__internal_1_$__cuda_sm10x_tcgen05_guardrail_trap_phase_invalid_during_alloc,($__internal_2_$__cuda_sm10x_tcgen05_guardrail_trap_unallocated_columns_being_dealloced - $__internal_1_$__cuda_sm10x_tcgen05_guardrail_trap_phase_invalid_during_alloc)
$__internal_1_$__cuda_sm10x_tcgen05_guardrail_trap_phase_invalid_during_alloc:
[----:B------:R-:W-:Y:S05]  /*3990*/  BPT.TRAP 0x1 ;  /* 0x000000040000795c */ /* 0x000fea0000300000 */
[----:B------:R-:W-:-:S04]  /*39a0*/  IMAD.MOV.U32 R3, RZ, RZ, 0x0 ;  /* 0x00000000ff037424 */ /* 0x000fc800078e00ff */
[----:B------:R-:W-:Y:S05]  /*39b0*/  RET.REL.NODEC R2 `(matmul_kernel) ;  /* 0xffffffc402907950 */ /* 0x000fea0003c3ffff */
        .weak           $__internal_2_$__cuda_sm10x_tcgen05_guardrail_trap_unallocated_columns_being_dealloced
        .type           $__internal_2_$__cuda_sm10x_tcgen05_guardrail_trap_unallocated_columns_being_dealloced,@function
        .size           $__internal_2_$__cuda_sm10x_tcgen05_guardrail_trap_unallocated_columns_being_dealloced,(.L_x_20 - $__internal_2_$__cuda_sm10x_tcgen05_guardrail_trap_unallocated_columns_being_dealloced)
$__internal_2_$__cuda_sm10x_tcgen05_guardrail_trap_unallocated_columns_being_dealloced:
[----:B------:R-:W-:Y:S05]  /*39c0*/  BPT.TRAP 0x1 ;  /* 0x000000040000795c */ /* 0x000fea0000300000 */
[----:B------:R-:W-:-:S04]  /*39d0*/  IMAD.MOV.U32 R3, RZ, RZ, 0x0 ;  /* 0x00000000ff037424 */ /* 0x000fc800078e00ff */
[----:B------:R-:W-:Y:S05]  /*39e0*/  RET.REL.NODEC R2 `(matmul_kernel) ;  /* 0xffffffc402847950 */ /* 0x000fea0003c3ffff */
.L_x_17:
[----:B------:R-:W-:-:S00]  /*39f0*/  BRA `(.L_x_17) ;  /* 0xfffffffc00fc7947 */ /* 0x000fc0000383ffff */
[----:B------:R-:W-:-:S00]  /*3a00*/  NOP ;  /* 0x0000000000007918 */ /* 0x000fc00000000000 */
[----:B------:R-:W-:-:S00]  /*3a10*/  NOP ;  /* 0x0000000000007918 */ /* 0x000fc00000000000 */
[----:B------:R-:W-:-:S00]  /*3a20*/  NOP ;  /* 0x0000000000007918 */ /* 0x000fc00000000000 */
[----:B------:R-:W-:-:S00]  /*3a30*/  NOP ;  /* 0x0000000000007918 */ /* 0x000fc00000000000 */
[----:B------:R-:W-:-:S00]  /*3a40*/  NOP ;  /* 0x0000000000007918 */ /* 0x000fc00000000000 */
[----:B------:R-:W-:-:S00]  /*3a50*/  NOP ;  /* 0x0000000000007918 */ /* 0x000fc00000000000 */
[----:B------:R-:W-:-:S00]  /*3a60*/  NOP ;  /* 0x0000000000007918 */ /* 0x000fc00000000000 */
[----:B------:R-:W-:-:S00]  /*3a70*/  NOP ;  /* 0x0000000000007918 */ /* 0x000fc00000000000 */
.L_x_20:


//--------------------- .nv.shared.matmul_kernel  --------------------------
	.section	.nv.shared.matmul_kernel,"aw",@nobits
	.sectionflags	@""
	.align	16
	.zero		1024


//--------------------- .nv.shared.reserved.0     --------------------------
	.section	.nv.shared.reserved.0,"aw",@nobits
	.align	8
	.weak		__nv_reservedSMEM_offset_0_alias
	.size		__nv_reservedSMEM_offset_0_alias, 0, 64
	.other		__nv_reservedSMEM_offset_0_alias,@"STO_CUDA_RESERVED_SHARED STV_DEFAULT"
__nv_reservedSMEM_offset_0_alias:
	.zero		0
.nv.shared.reserved.0:
	.zero		64
	.weak		__nv_reservedSMEM_allocation_phase
	.type		__nv_reservedSMEM_allocation_phase,@object
	.size		__nv_reservedSMEM_allocation_phase,(.L_0 - __nv_reservedSMEM_allocation_phase)
__nv_reservedSMEM_allocation_phase:
	.zero		1
.L_0:
	.zero		7
	.weak		__nv_reservedSMEM_devtool_atexit_pc
	.type		__nv_reservedSMEM_devtool_atexit_pc,@object
	.size		__nv_reservedSMEM_devtool_atexit_pc,(__nv_reservedSMEM_allocation_mask - __nv_reservedSMEM_devtool_atexit_pc)
__nv_reservedSMEM_devtool_atexit_pc:
	.zero		8
	.weak		__nv_reservedSMEM_allocation_mask
	.type		__nv_reservedSMEM_allocation_mask,@object
	.size		__nv_reservedSMEM_allocation_mask,(.L_2 - __nv_reservedSMEM_allocation_mask)
__nv_reservedSMEM_allocation_mask:
	.zero		4
.L_2:


//--------------------- .nv.constant0.matmul_kernel --------------------------
	.section	.nv.constant0.matmul_kernel,"a",@progbits
	.sectionflags	@""
	.align	4
.nv.constant0.matmul_kernel:
	.zero		976


//--------------------- SYMBOLS --------------------------

	.type		.nv.reservedSmem.offset0,@object
	.size		.nv.reservedSmem.offset0,0x4
	.type		.nv.reservedSmem.cap,@object
	.size		.nv.reservedSmem.cap,0x4
